	.target	sm_100a

	.elftype	@"ET_EXEC"


//--------------------- .note.nv.tkinfo           --------------------------
	.section	.note.nv.tkinfo,"",@"SHT_NOTE"
	.sectionflags	@"SHF_NOTE_NV_TKINFO"
	.tkinfo
        /*0018*/ 	.word	0x00000002
        /*0030*/ 	.string	""
        /*0030*/ 	.string	"ptxas"
        /*0030*/ 	.string	"Cuda compilation tools, release 13.0, V13.0.88"
        /*0030*/ 	.string	"Build cuda_13.0.r13.0/compiler.36424714_0"
        /*0030*/ 	.string	"-arch sm_100a -m 64 "



//--------------------- .note.nv.cuinfo           --------------------------
	.section	.note.nv.cuinfo,"",@"SHT_NOTE"
	.sectionflags	@"SHF_NOTE_NV_CUINFO"
        /*0018*/ 	.short	0x0002
        /*001a*/ 	.short	0x0064
        /*001c*/ 	.short	0x0082
	.zero		2


//--------------------- .nv.info                  --------------------------
	.section	.nv.info,"",@"SHT_CUDA_INFO"
	.align	4


	//----- nvinfo : EIATTR_REGCOUNT
	.align		4
        /*0000*/ 	.byte	0x04, 0x2f
        /*0002*/ 	.short	(.L_19 - .L_18)
	.align		4
.L_18:
        /*0004*/ 	.word	index@(_ZN7cutlass13device_kernelINS_4gemm6kernel13GemmUniversalIN4cute5tupleIJiiiiEEENS1_10collective13CollectiveMmaINS1_35MainloopSm100TmaUmmaWarpSpecializedILi3ELi2ELi4ENS5_IJNS4_1CILi1EEESB_SB_EEEEENS5_IJNSA_ILi64EEESE_NSA_ILi128EEEEEENS_6half_tENS5_IJlSB_lEEESH_SI_NS4_8TiledMMAINS4_8MMA_AtomIJNS4_20SM100_MMA_F16BF16_SSISH_SH_fLi64ELi64ELNS4_4UMMA5MajorE0ELSN_0ELNSM_7ScaleInE0ELSO_0EEEEEENS4_6LayoutISC_NS5_IJNSA_ILi0EEESS_SS_EEEEENS5_IJNS4_10UnderscoreESV_SV_EEEEENS4_13SM90_TMA_LOADENS4_14ComposedLayoutINS4_7SwizzleILi3ELi4ELi3EEENS4_18smem_ptr_flag_bitsILi16EEENSR_INS5_IJNSA_ILi8EEESE_EEENS5_IJSE_SB_EEEEEEEvNS4_8identityESY_S18_vS19_EENS_8epilogue10collective18CollectiveEpilogueINS1B_23Sm100TmaWarpSpecializedILi3ELi2ELi16ELb1ELb0EEEJSG_NS5_IJNSR_ISE_SB_EENSR_INSA_ILi32EEESB_EEEEESH_SI_SH_SI_NS1B_6fusion15FusionCallbacksIS1F_NS1K_17LinearCombinationISH_fSH_fLNS_15FloatRoundStyleE2EEESG_S1J_JEEENS4_5SM1004TMEM4LOAD26SM100_TMEM_LOAD_16dp256b4xESY_NSZ_INS10_ILi2ELi4ELi3EEES13_NSR_INS5_IJS14_S1H_EEENS5_IJS1H_SB_EEEEEEENS4_17SM75_U32x4_LDSM_NENS4_14SM90_TMA_STOREES1Y_NS4_17SM90_U32x4_STSM_NENS4_39AutoVectorizingCopyWithAssumedAlignmentILi128EEEEEEvvEEEEvNT_6ParamsE)
        /*0008*/ 	.word	0x0000004f


	//----- nvinfo : EIATTR_FRAME_SIZE
	.align		4
.L_19:
        /*000c*/ 	.byte	0x04, 0x11
        /*000e*/ 	.short	(.L_21 - .L_20)
	.align		4
.L_20:
        /*0010*/ 	.word	index@($__internal_2_$__cuda_sm10x_tcgen05_guardrail_trap_unallocated_columns_being_dealloced)
        /*0014*/ 	.word	0x00000000


	//----- nvinfo : EIATTR_FRAME_SIZE
	.align		4
.L_21:
        /*0018*/ 	.byte	0x04, 0x11
        /*001a*/ 	.short	(.L_23 - .L_22)
	.align		4
.L_22:
        /*001c*/ 	.word	index@($__internal_1_$__cuda_sm10x_tcgen05_guardrail_trap_phase_invalid_during_alloc)
        /*0020*/ 	.word	0x00000000


	//----- nvinfo : EIATTR_FRAME_SIZE
	.align		4
.L_23:
        /*0024*/ 	.byte	0x04, 0x11
        /*0026*/ 	.short	(.L_25 - .L_24)
	.align		4
.L_24:
        /*0028*/ 	.word	index@($__internal_0_$__cuda_sm10x_tcgen05_guardrail_trap_col_being_dealloced_not_returned_by_alloc)
        /*002c*/ 	.word	0x00000000


	//----- nvinfo : EIATTR_FRAME_SIZE
	.align		4
.L_25:
        /*0030*/ 	.byte	0x04, 0x11
        /*0032*/ 	.short	(.L_27 - .L_26)
	.align		4
.L_26:
        /*0034*/ 	.word	index@(_ZN7cutlass13device_kernelINS_4gemm6kernel13GemmUniversalIN4cute5tupleIJiiiiEEENS1_10collective13CollectiveMmaINS1_35MainloopSm100TmaUmmaWarpSpecializedILi3ELi2ELi4ENS5_IJNS4_1CILi1EEESB_SB_EEEEENS5_IJNSA_ILi64EEESE_NSA_ILi128EEEEEENS_6half_tENS5_IJlSB_lEEESH_SI_NS4_8TiledMMAINS4_8MMA_AtomIJNS4_20SM100_MMA_F16BF16_SSISH_SH_fLi64ELi64ELNS4_4UMMA5MajorE0ELSN_0ELNSM_7ScaleInE0ELSO_0EEEEEENS4_6LayoutISC_NS5_IJNSA_ILi0EEESS_SS_EEEEENS5_IJNS4_10UnderscoreESV_SV_EEEEENS4_13SM90_TMA_LOADENS4_14ComposedLayoutINS4_7SwizzleILi3ELi4ELi3EEENS4_18smem_ptr_flag_bitsILi16EEENSR_INS5_IJNSA_ILi8EEESE_EEENS5_IJSE_SB_EEEEEEEvNS4_8identityESY_S18_vS19_EENS_8epilogue10collective18CollectiveEpilogueINS1B_23Sm100TmaWarpSpecializedILi3ELi2ELi16ELb1ELb0EEEJSG_NS5_IJNSR_ISE_SB_EENSR_INSA_ILi32EEESB_EEEEESH_SI_SH_SI_NS1B_6fusion15FusionCallbacksIS1F_NS1K_17LinearCombinationISH_fSH_fLNS_15FloatRoundStyleE2EEESG_S1J_JEEENS4_5SM1004TMEM4LOAD26SM100_TMEM_LOAD_16dp256b4xESY_NSZ_INS10_ILi2ELi4ELi3EEES13_NSR_INS5_IJS14_S1H_EEENS5_IJS1H_SB_EEEEEEENS4_17SM75_U32x4_LDSM_NENS4_14SM90_TMA_STOREES1Y_NS4_17SM90_U32x4_STSM_NENS4_39AutoVectorizingCopyWithAssumedAlignmentILi128EEEEEEvvEEEEvNT_6ParamsE)
        /*0038*/ 	.word	0x00000000


	//----- nvinfo : EIATTR_MIN_STACK_SIZE
	.align		4
.L_27:
        /*003c*/ 	.byte	0x04, 0x12
        /*003e*/ 	.short	(.L_29 - .L_28)
	.align		4
.L_28:
        /*0040*/ 	.word	index@(_ZN7cutlass13device_kernelINS_4gemm6kernel13GemmUniversalIN4cute5tupleIJiiiiEEENS1_10collective13CollectiveMmaINS1_35MainloopSm100TmaUmmaWarpSpecializedILi3ELi2ELi4ENS5_IJNS4_1CILi1EEESB_SB_EEEEENS5_IJNSA_ILi64EEESE_NSA_ILi128EEEEEENS_6half_tENS5_IJlSB_lEEESH_SI_NS4_8TiledMMAINS4_8MMA_AtomIJNS4_20SM100_MMA_F16BF16_SSISH_SH_fLi64ELi64ELNS4_4UMMA5MajorE0ELSN_0ELNSM_7ScaleInE0ELSO_0EEEEEENS4_6LayoutISC_NS5_IJNSA_ILi0EEESS_SS_EEEEENS5_IJNS4_10UnderscoreESV_SV_EEEEENS4_13SM90_TMA_LOADENS4_14ComposedLayoutINS4_7SwizzleILi3ELi4ELi3EEENS4_18smem_ptr_flag_bitsILi16EEENSR_INS5_IJNSA_ILi8EEESE_EEENS5_IJSE_SB_EEEEEEEvNS4_8identityESY_S18_vS19_EENS_8epilogue10collective18CollectiveEpilogueINS1B_23Sm100TmaWarpSpecializedILi3ELi2ELi16ELb1ELb0EEEJSG_NS5_IJNSR_ISE_SB_EENSR_INSA_ILi32EEESB_EEEEESH_SI_SH_SI_NS1B_6fusion15FusionCallbacksIS1F_NS1K_17LinearCombinationISH_fSH_fLNS_15FloatRoundStyleE2EEESG_S1J_JEEENS4_5SM1004TMEM4LOAD26SM100_TMEM_LOAD_16dp256b4xESY_NSZ_INS10_ILi2ELi4ELi3EEES13_NSR_INS5_IJS14_S1H_EEENS5_IJS1H_SB_EEEEEEENS4_17SM75_U32x4_LDSM_NENS4_14SM90_TMA_STOREES1Y_NS4_17SM90_U32x4_STSM_NENS4_39AutoVectorizingCopyWithAssumedAlignmentILi128EEEEEEvvEEEEvNT_6ParamsE)
        /*0044*/ 	.word	0x00000000
.L_29:


//--------------------- .nv.compat                --------------------------
	.section	.nv.compat,"",@"SHT_CUDA_COMPAT_INFO"
	.align	4
        /*0000*/ 	.byte	0x02, 0x09, 0x01, 0x00, 0x02, 0x02, 0x02, 0x00, 0x02, 0x05, 0x05, 0x00, 0x03, 0x07, 0x01, 0x01
        /*0010*/ 	.byte	0x02, 0x03, 0x01, 0x00, 0x02, 0x06, 0x01, 0x00, 0x04, 0x0b, 0x08, 0x00, 0x09, 0x00, 0x00, 0x00
        /*0020*/ 	.byte	0x00, 0x00, 0x00, 0x00


//--------------------- .nv.info._ZN7cutlass13device_kernelINS_4gemm6kernel13GemmUniversalIN4cute5tupleIJiiiiEEENS1_10collective13CollectiveMmaINS1_35MainloopSm100TmaUmmaWarpSpecializedILi3ELi2ELi4ENS5_IJNS4_1CILi1EEESB_SB_EEEEENS5_IJNSA_ILi64EEESE_NSA_ILi128EEEEEENS_6half_tENS5_IJlSB_lEEESH_SI_NS4_8TiledMMAINS4_8MMA_AtomIJNS4_20SM100_MMA_F16BF16_SSISH_SH_fLi64ELi64ELNS4_4UMMA5MajorE0ELSN_0ELNSM_7ScaleInE0ELSO_0EEEEEENS4_6LayoutISC_NS5_IJNSA_ILi0EEESS_SS_EEEEENS5_IJNS4_10UnderscoreESV_SV_EEEEENS4_13SM90_TMA_LOADENS4_14ComposedLayoutINS4_7SwizzleILi3ELi4ELi3EEENS4_18smem_ptr_flag_bitsILi16EEENSR_INS5_IJNSA_ILi8EEESE_EEENS5_IJSE_SB_EEEEEEEvNS4_8identityESY_S18_vS19_EENS_8epilogue10collective18CollectiveEpilogueINS1B_23Sm100TmaWarpSpecializedILi3ELi2ELi16ELb1ELb0EEEJSG_NS5_IJNSR_ISE_SB_EENSR_INSA_ILi32EEESB_EEEEESH_SI_SH_SI_NS1B_6fusion15FusionCallbacksIS1F_NS1K_17LinearCombinationISH_fSH_fLNS_15FloatRoundStyleE2EEESG_S1J_JEEENS4_5SM1004TMEM4LOAD26SM100_TMEM_LOAD_16dp256b4xESY_NSZ_INS10_ILi2ELi4ELi3EEES13_NSR_INS5_IJS14_S1H_EEENS5_IJS1H_SB_EEEEEEENS4_17SM75_U32x4_LDSM_NENS4_14SM90_TMA_STOREES1Y_NS4_17SM90_U32x4_STSM_NENS4_39AutoVectorizingCopyWithAssumedAlignmentILi128EEEEEEvvEEEEvNT_6ParamsE --------------------------
	.section	.nv.info._ZN7cutlass13device_kernelINS_4gemm6kernel13GemmUniversalIN4cute5tupleIJiiiiEEENS1_10collective13CollectiveMmaINS1_35MainloopSm100TmaUmmaWarpSpecializedILi3ELi2ELi4ENS5_IJNS4_1CILi1EEESB_SB_EEEEENS5_IJNSA_ILi64EEESE_NSA_ILi128EEEEEENS_6half_tENS5_IJlSB_lEEESH_SI_NS4_8TiledMMAINS4_8MMA_AtomIJNS4_20SM100_MMA_F16BF16_SSISH_SH_fLi64ELi64ELNS4_4UMMA5MajorE0ELSN_0ELNSM_7ScaleInE0ELSO_0EEEEEENS4_6LayoutISC_NS5_IJNSA_ILi0EEESS_SS_EEEEENS5_IJNS4_10UnderscoreESV_SV_EEEEENS4_13SM90_TMA_LOADENS4_14ComposedLayoutINS4_7SwizzleILi3ELi4ELi3EEENS4_18smem_ptr_flag_bitsILi16EEENSR_INS5_IJNSA_ILi8EEESE_EEENS5_IJSE_SB_EEEEEEEvNS4_8identityESY_S18_vS19_EENS_8epilogue10collective18CollectiveEpilogueINS1B_23Sm100TmaWarpSpecializedILi3ELi2ELi16ELb1ELb0EEEJSG_NS5_IJNSR_ISE_SB_EENSR_INSA_ILi32EEESB_EEEEESH_SI_SH_SI_NS1B_6fusion15FusionCallbacksIS1F_NS1K_17LinearCombinationISH_fSH_fLNS_15FloatRoundStyleE2EEESG_S1J_JEEENS4_5SM1004TMEM4LOAD26SM100_TMEM_LOAD_16dp256b4xESY_NSZ_INS10_ILi2ELi4ELi3EEES13_NSR_INS5_IJS14_S1H_EEENS5_IJS1H_SB_EEEEEEENS4_17SM75_U32x4_LDSM_NENS4_14SM90_TMA_STOREES1Y_NS4_17SM90_U32x4_STSM_NENS4_39AutoVectorizingCopyWithAssumedAlignmentILi128EEEEEEvvEEEEvNT_6ParamsE,"",@"SHT_CUDA_INFO"
	.sectionflags	@""
	.align	4


	//----- nvinfo : EIATTR_CUDA_API_VERSION
	.align		4
        /*0000*/ 	.byte	0x04, 0x37
        /*0002*/ 	.short	(.L_31 - .L_30)
.L_30:
        /*0004*/ 	.word	0x00000082


	//----- nvinfo : EIATTR_KPARAM_INFO
	.align		4
.L_31:
        /*0008*/ 	.byte	0x04, 0x17
        /*000a*/ 	.short	(.L_33 - .L_32)
.L_32:
        /*000c*/ 	.word	0x00000000
        /*0010*/ 	.short	0x0000
        /*0012*/ 	.short	0x0000
        /*0014*/ 	.byte	0x00, 0xf0, 0x01, 0x20


	//----- nvinfo : EIATTR_AT_ENTRY_FRAGMENTS
	.align		4
.L_33:
        /*0018*/ 	.byte	0x04, 0x4f
        /*001a*/ 	.short	(.L_35 - .L_34)


	//   ....[0]....
.L_34:
        /*001c*/ 	.word	0x00000006


	//----- nvinfo : EIATTR_RESERVED_SMEM_USED
	.align		4
.L_35:
        /*0020*/ 	.byte	0x01, 0x41
	.zero		2


	//----- nvinfo : EIATTR_SPARSE_MMA_MASK
	.align		4
        /*0024*/ 	.byte	0x03, 0x50
        /*0026*/ 	.short	0x0000


	//----- nvinfo : EIATTR_TCGEN05_1CTA_USED
	.align		4
        /*0028*/ 	.byte	0x01, 0x51
	.zero		2


	//----- nvinfo : EIATTR_MAXREG_COUNT
	.align		4
        /*002c*/ 	.byte	0x03, 0x1b
        /*002e*/ 	.short	0x00ff


	//----- nvinfo : EIATTR_NUM_BARRIERS
	.align		4
        /*0030*/ 	.byte	0x02, 0x4c
        /*0032*/ 	.byte	0x07
	.zero		1


	//----- nvinfo : EIATTR_EXTERNS
	.align		4
        /*0034*/ 	.byte	0x04, 0x0f
        /*0036*/ 	.short	(.L_37 - .L_36)


	//   ....[0]....
	.align		4
.L_36:
        /*0038*/ 	.word	index@(__assertfail)


	//----- nvinfo : EIATTR_MERCURY_ISA_VERSION
	.align		4
.L_37:
        /*003c*/ 	.byte	0x03, 0x5f
        /*003e*/ 	.short	0x0101


	//----- nvinfo : EIATTR_INT_WARP_WIDE_INSTR_OFFSETS
	.align		4
        /*0040*/ 	.byte	0x04, 0x31
        /*0042*/ 	.short	(.L_39 - .L_38)


	//   ....[0]....
.L_38:
        /*0044*/ 	.word	0x00001ee0


	//   ....[1]....
        /*0048*/ 	.word	0x00003ab0


	//   ....[2]....
        /*004c*/ 	.word	0x00003ae0


	//   ....[3]....
        /*0050*/ 	.word	0x00003b30


	//   ....[4]....
        /*0054*/ 	.word	0x00004410


	//   ....[5]....
        /*0058*/ 	.word	0x00004430


	//   ....[6]....
        /*005c*/ 	.word	0x00004700


	//   ....[7]....
        /*0060*/ 	.word	0x00004830


	//----- nvinfo : EIATTR_COOP_GROUP_MASK_REGIDS
	.align		4
.L_39:
        /*0064*/ 	.byte	0x04, 0x29
        /*0066*/ 	.short	(.L_41 - .L_40)


	//   ....[0]....
.L_40:
        /*0068*/ 	.word	0xffffffff


	//   ....[1]....
        /*006c*/ 	.word	0xffffffff


	//   ....[2]....
        /*0070*/ 	.word	0xffffffff


	//   ....[3]....
        /*0074*/ 	.word	0xffffffff


	//   ....[4]....
        /*0078*/ 	.word	0xffffffff


	//   ....[5]....
        /*007c*/ 	.word	0xffffffff


	//   ....[6]....
        /*0080*/ 	.word	0xffffffff


	//   ....[7]....
        /*0084*/ 	.word	0xffffffff


	//   ....[8]....
        /*0088*/ 	.word	0xffffffff


	//   ....[9]....
        /*008c*/ 	.word	0xffffffff


	//   ....[10]....
        /*0090*/ 	.word	0xffffffff


	//   ....[11]....
        /*0094*/ 	.word	0xffffffff


	//   ....[12]....
        /*0098*/ 	.word	0xffffffff


	//----- nvinfo : EIATTR_COOP_GROUP_INSTR_OFFSETS
	.align		4
.L_41:
        /*009c*/ 	.byte	0x04, 0x28
        /*009e*/ 	.short	(.L_43 - .L_42)


	//   ....[0]....
.L_42:
        /*00a0*/ 	.word	0x00000090


	//   ....[1]....
        /*00a4*/ 	.word	0x000004d0


	//   ....[2]....
        /*00a8*/ 	.word	0x00000620


	//   ....[3]....
        /*00ac*/ 	.word	0x000007a0


	//   ....[4]....
        /*00b0*/ 	.word	0x000008a0


	//   ....[5]....
        /*00b4*/ 	.word	0x00000a10


	//   ....[6]....
        /*00b8*/ 	.word	0x00000bb0


	//   ....[7]....
        /*00bc*/ 	.word	0x00001dc0


	//   ....[8]....
        /*00c0*/ 	.word	0x00002b10


	//   ....[9]....
        /*00c4*/ 	.word	0x00002d20


	//   ....[10]....
        /*00c8*/ 	.word	0x00002d50


	//   ....[11]....
        /*00cc*/ 	.word	0x000039a0


	//   ....[12]....
        /*00d0*/ 	.word	0x00003bd0


	//----- nvinfo : EIATTR_VRC_CTA_INIT_COUNT
	.align		4
.L_43:
        /*00d4*/ 	.byte	0x02, 0x4a
        /*00d6*/ 	.byte	0x80
	.zero		1


	//----- nvinfo : EIATTR_SYSCALL_OFFSETS
	.align		4
        /*00d8*/ 	.byte	0x04, 0x46
        /*00da*/ 	.short	(.L_45 - .L_44)


	//   ....[0]....
.L_44:
        /*00dc*/ 	.word	0x00005410


	//   ....[1]....
        /*00e0*/ 	.word	0x00005500


	//   ....[2]....
        /*00e4*/ 	.word	0x00005ce0


	//   ....[3]....
        /*00e8*/ 	.word	0x00006620


	//----- nvinfo : EIATTR_MBARRIER_INSTR_OFFSETS
	.align		4
.L_45:
        /*00ec*/ 	.byte	0x04, 0x39
        /*00ee*/ 	.short	(.L_47 - .L_46)


	//   ....[0]....
.L_46:
        /*00f0*/ 	.word	0x000005b0
        /*00f4*/ 	.word	0x000000ff
        /*00f8*/ 	.word	0x00000000
        /*00fc*/ 	.short	0x0100
        /*00fe*/ 	.byte	0x05
	.zero		1


	//   ....[1]....
        /*0100*/ 	.word	0x000005c0
        /*0104*/ 	.word	0x000000ff
        /*0108*/ 	.word	0x00000018
        /*010c*/ 	.short	0x0100
        /*010e*/ 	.byte	0x05
	.zero		1


	//   ....[2]....
        /*0110*/ 	.word	0x000005d0
        /*0114*/ 	.word	0x000000ff
        /*0118*/ 	.word	0x00000008
        /*011c*/ 	.short	0x0100
        /*011e*/ 	.byte	0x05
	.zero		1


	//   ....[3]....
        /*0120*/ 	.word	0x000005e0
        /*0124*/ 	.word	0x000000ff
        /*0128*/ 	.word	0x00000020
        /*012c*/ 	.short	0x0100
        /*012e*/ 	.byte	0x05
	.zero		1


	//   ....[4]....
        /*0130*/ 	.word	0x000005f0
        /*0134*/ 	.word	0x000000ff
        /*0138*/ 	.word	0x00000010
        /*013c*/ 	.short	0x0100
        /*013e*/ 	.byte	0x05
	.zero		1


	//   ....[5]....
        /*0140*/ 	.word	0x00000600
        /*0144*/ 	.word	0x000000ff
        /*0148*/ 	.word	0x00000028
        /*014c*/ 	.short	0x0100
        /*014e*/ 	.byte	0x05
	.zero		1


	//   ....[6]....
        /*0150*/ 	.word	0x00000730
        /*0154*/ 	.word	0x000000ff
        /*0158*/ 	.word	0x00000030
        /*015c*/ 	.short	0x0100
        /*015e*/ 	.byte	0x07
	.zero		1


	//   ....[7]....
        /*0160*/ 	.word	0x00000740
        /*0164*/ 	.word	0x000000ff
        /*0168*/ 	.word	0x00000048
        /*016c*/ 	.short	0x0100
        /*016e*/ 	.byte	0x07
	.zero		1


	//   ....[8]....
        /*0170*/ 	.word	0x00000750
        /*0174*/ 	.word	0x000000ff
        /*0178*/ 	.word	0x00000038
        /*017c*/ 	.short	0x0100
        /*017e*/ 	.byte	0x07
	.zero		1


	//   ....[9]....
        /*0180*/ 	.word	0x00000760
        /*0184*/ 	.word	0x000000ff
        /*0188*/ 	.word	0x00000050
        /*018c*/ 	.short	0x0100
        /*018e*/ 	.byte	0x07
	.zero		1


	//   ....[10]....
        /*0190*/ 	.word	0x00000770
        /*0194*/ 	.word	0x000000ff
        /*0198*/ 	.word	0x00000040
        /*019c*/ 	.short	0x0100
        /*019e*/ 	.byte	0x07
	.zero		1


	//   ....[11]....
        /*01a0*/ 	.word	0x00000780
        /*01a4*/ 	.word	0x000000ff
        /*01a8*/ 	.word	0x00000058
        /*01ac*/ 	.short	0x0100
        /*01ae*/ 	.byte	0x07
	.zero		1


	//   ....[12]....
        /*01b0*/ 	.word	0x00000870
        /*01b4*/ 	.word	0x000000ff
        /*01b8*/ 	.word	0x00000060
        /*01bc*/ 	.short	0x0100
        /*01be*/ 	.byte	0x05
	.zero		1


	//   ....[13]....
        /*01c0*/ 	.word	0x00000880
        /*01c4*/ 	.word	0x000000ff
        /*01c8*/ 	.word	0x00000068
        /*01cc*/ 	.short	0x0100
        /*01ce*/ 	.byte	0x05
	.zero		1


	//   ....[14]....
        /*01d0*/ 	.word	0x000009c0
        /*01d4*/ 	.word	0x000000ff
        /*01d8*/ 	.word	0x00000070
        /*01dc*/ 	.short	0x0100
        /*01de*/ 	.byte	0x05
	.zero		1


	//   ....[15]....
        /*01e0*/ 	.word	0x000009d0
        /*01e4*/ 	.word	0x000000ff
        /*01e8*/ 	.word	0x00000080
        /*01ec*/ 	.short	0x0100
        /*01ee*/ 	.byte	0x05
	.zero		1


	//   ....[16]....
        /*01f0*/ 	.word	0x000009e0
        /*01f4*/ 	.word	0x000000ff
        /*01f8*/ 	.word	0x00000078
        /*01fc*/ 	.short	0x0100
        /*01fe*/ 	.byte	0x05
	.zero		1


	//   ....[17]....
        /*0200*/ 	.word	0x000009f0
        /*0204*/ 	.word	0x000000ff
        /*0208*/ 	.word	0x00000088
        /*020c*/ 	.short	0x0100
        /*020e*/ 	.byte	0x05
	.zero		1


	//   ....[18]....
        /*0210*/ 	.word	0x00000b20
        /*0214*/ 	.word	0x000000ff
        /*0218*/ 	.word	0x00000090
        /*021c*/ 	.short	0x0100
        /*021e*/ 	.byte	0x07
	.zero		1


	//   ....[19]....
        /*0220*/ 	.word	0x00000b30
        /*0224*/ 	.word	0x000000ff
        /*0228*/ 	.word	0x000000b0
        /*022c*/ 	.short	0x0100
        /*022e*/ 	.byte	0x07
	.zero		1


	//   ....[20]....
        /*0230*/ 	.word	0x00000b40
        /*0234*/ 	.word	0x000000ff
        /*0238*/ 	.word	0x00000098
        /*023c*/ 	.short	0x0100
        /*023e*/ 	.byte	0x07
	.zero		1


	//   ....[21]....
        /*0240*/ 	.word	0x00000b50
        /*0244*/ 	.word	0x000000ff
        /*0248*/ 	.word	0x000000b8
        /*024c*/ 	.short	0x0100
        /*024e*/ 	.byte	0x07
	.zero		1


	//   ....[22]....
        /*0250*/ 	.word	0x00000b60
        /*0254*/ 	.word	0x000000ff
        /*0258*/ 	.word	0x000000a0
        /*025c*/ 	.short	0x0100
        /*025e*/ 	.byte	0x07
	.zero		1


	//   ....[23]....
        /*0260*/ 	.word	0x00000b70
        /*0264*/ 	.word	0x000000ff
        /*0268*/ 	.word	0x000000c0
        /*026c*/ 	.short	0x0100
        /*026e*/ 	.byte	0x07
	.zero		1


	//   ....[24]....
        /*0270*/ 	.word	0x00000b80
        /*0274*/ 	.word	0x000000ff
        /*0278*/ 	.word	0x000000a8
        /*027c*/ 	.short	0x0100
        /*027e*/ 	.byte	0x07
	.zero		1


	//   ....[25]....
        /*0280*/ 	.word	0x00000b90
        /*0284*/ 	.word	0x000000ff
        /*0288*/ 	.word	0x000000c8
        /*028c*/ 	.short	0x0100
        /*028e*/ 	.byte	0x07
	.zero		1


	//   ....[26]....
        /*0290*/ 	.word	0x00000c80
        /*0294*/ 	.word	0x000000ff
        /*0298*/ 	.word	0x000000d0
        /*029c*/ 	.short	0x0100
        /*029e*/ 	.byte	0x05
	.zero		1


	//   ....[27]....
        /*02a0*/ 	.word	0x00000c90
        /*02a4*/ 	.word	0x000000ff
        /*02a8*/ 	.word	0x000000e0
        /*02ac*/ 	.short	0x0100
        /*02ae*/ 	.byte	0x05
	.zero		1


	//   ....[28]....
        /*02b0*/ 	.word	0x00000ca0
        /*02b4*/ 	.word	0x000000ff
        /*02b8*/ 	.word	0x000000d8
        /*02bc*/ 	.short	0x0100
        /*02be*/ 	.byte	0x05
	.zero		1


	//   ....[29]....
        /*02c0*/ 	.word	0x00000cb0
        /*02c4*/ 	.word	0x000000ff
        /*02c8*/ 	.word	0x000000e8
        /*02cc*/ 	.short	0x0100
        /*02ce*/ 	.byte	0x05
	.zero		1


	//   ....[30]....
        /*02d0*/ 	.word	0x00001580
        /*02d4*/ 	.word	0x00000002
        /*02d8*/ 	.word	0x000000e0
        /*02dc*/ 	.short	0x010a
        /*02de*/ 	.byte	0xff
	.zero		1


	//   ....[31]....
        /*02e0*/ 	.word	0x000015b0
        /*02e4*/ 	.word	0x00000002
        /*02e8*/ 	.word	0x000000d0
        /*02ec*/ 	.short	0x0101
        /*02ee*/ 	.byte	0xff
	.zero		1


	//   ....[32]....
        /*02f0*/ 	.word	0x00001680
        /*02f4*/ 	.word	0x000000ff
        /*02f8*/ 	.word	0x00000018
        /*02fc*/ 	.short	0x010a
        /*02fe*/ 	.byte	0x08
	.zero		1


	//   ....[33]....
        /*0300*/ 	.word	0x00001720
        /*0304*/ 	.word	0x000000ff
        /*0308*/ 	.word	0x00000018
        /*030c*/ 	.short	0x010a
        /*030e*/ 	.byte	0x21
	.zero		1


	//   ....[34]....
        /*0310*/ 	.word	0x00001870
        /*0314*/ 	.word	0x000000ff
        /*0318*/ 	.word	0x00000018
        /*031c*/ 	.short	0x010a
        /*031e*/ 	.byte	0x08
	.zero		1


	//   ....[35]....
        /*0320*/ 	.word	0x00001a30
        /*0324*/ 	.word	0x000000ff
        /*0328*/ 	.word	0x00000068
        /*032c*/ 	.short	0x0101
        /*032e*/ 	.byte	0x04
	.zero		1


	//   ....[36]....
        /*0330*/ 	.word	0x00001a50
        /*0334*/ 	.word	0x000000ff
        /*0338*/ 	.word	0x00000018
        /*033c*/ 	.short	0x010a
        /*033e*/ 	.byte	0x08
	.zero		1


	//   ....[37]....
        /*0340*/ 	.word	0x00001ad0
        /*0344*/ 	.word	0x000000ff
        /*0348*/ 	.word	0x00000018
        /*034c*/ 	.short	0x010a
        /*034e*/ 	.byte	0x21
	.zero		1


	//   ....[38]....
        /*0350*/ 	.word	0x00001c20
        /*0354*/ 	.word	0x000000ff
        /*0358*/ 	.word	0x00000018
        /*035c*/ 	.short	0x010a
        /*035e*/ 	.byte	0x08
	.zero		1


	//   ....[39]....
        /*0360*/ 	.word	0x00001df0
        /*0364*/ 	.word	0x00000002
        /*0368*/ 	.word	0x00000070
        /*036c*/ 	.short	0x010a
        /*036e*/ 	.byte	0xff
	.zero		1


	//   ....[40]....
        /*0370*/ 	.word	0x00001eb0
        /*0374*/ 	.word	0x00000002
        /*0378*/ 	.word	0x00000000
        /*037c*/ 	.short	0x0101
        /*037e*/ 	.byte	0xff
	.zero		1


	//   ....[41]....
        /*0380*/ 	.word	0x00002410
        /*0384*/ 	.word	0x000000ff
        /*0388*/ 	.word	0x00000000
        /*038c*/ 	.short	0x010a
        /*038e*/ 	.byte	0x05
	.zero		1


	//   ....[42]....
        /*0390*/ 	.word	0x000024a0
        /*0394*/ 	.word	0x000000ff
        /*0398*/ 	.word	0x00000000
        /*039c*/ 	.short	0x010a
        /*039e*/ 	.byte	0x05
	.zero		1


	//   ....[43]....
        /*03a0*/ 	.word	0x00002540
        /*03a4*/ 	.word	0x00000000
        /*03a8*/ 	.word	0x00000000
        /*03ac*/ 	.short	0x010a
        /*03ae*/ 	.byte	0xff
	.zero		1


	//   ....[44]....
        /*03b0*/ 	.word	0x00002660
        /*03b4*/ 	.word	0x00000000
        /*03b8*/ 	.word	0x000000d0
        /*03bc*/ 	.short	0x010a
        /*03be*/ 	.byte	0xff
	.zero		1


	//   ....[45]....
        /*03c0*/ 	.word	0x000026d0
        /*03c4*/ 	.word	0x00000000
        /*03c8*/ 	.word	0x00000000
        /*03cc*/ 	.short	0x0101
        /*03ce*/ 	.byte	0xff
	.zero		1


	//   ....[46]....
        /*03d0*/ 	.word	0x000026f0
        /*03d4*/ 	.word	0x000000ff
        /*03d8*/ 	.word	0x00000080
        /*03dc*/ 	.short	0x010a
        /*03de*/ 	.byte	0x05
	.zero		1


	//   ....[47]....
        /*03e0*/ 	.word	0x00002810
        /*03e4*/ 	.word	0x00000000
        /*03e8*/ 	.word	0x00000070
        /*03ec*/ 	.short	0x010a
        /*03ee*/ 	.byte	0xff
	.zero		1


	//   ....[48]....
        /*03f0*/ 	.word	0x00002910
        /*03f4*/ 	.word	0x00000000
        /*03f8*/ 	.word	0x00000000
        /*03fc*/ 	.short	0x0101
        /*03fe*/ 	.byte	0xff
	.zero		1


	//   ....[49]....
        /*0400*/ 	.word	0x000029a0
        /*0404*/ 	.word	0x000000ff
        /*0408*/ 	.word	0x00000080
        /*040c*/ 	.short	0x0106
        /*040e*/ 	.byte	0x05
	.zero		1


	//   ....[50]....
        /*0410*/ 	.word	0x000029c0
        /*0414*/ 	.word	0x000000ff
        /*0418*/ 	.word	0x00000080
        /*041c*/ 	.short	0x010a
        /*041e*/ 	.byte	0x05
	.zero		1


	//   ....[51]....
        /*0420*/ 	.word	0x00002a50
        /*0424*/ 	.word	0x000000ff
        /*0428*/ 	.word	0x00000080
        /*042c*/ 	.short	0x0106
        /*042e*/ 	.byte	0x04
	.zero		1


	//   ....[52]....
        /*0430*/ 	.word	0x00002a90
        /*0434*/ 	.word	0x00000000
        /*0438*/ 	.word	0x00000080
        /*043c*/ 	.short	0x010a
        /*043e*/ 	.byte	0xff
	.zero		1


	//   ....[53]....
        /*0440*/ 	.word	0x00003050
        /*0444*/ 	.word	0x00000000
        /*0448*/ 	.word	0x00000070
        /*044c*/ 	.short	0x010a
        /*044e*/ 	.byte	0xff
	.zero		1


	//   ....[54]....
        /*0450*/ 	.word	0x00003160
        /*0454*/ 	.word	0x00000003
        /*0458*/ 	.word	0x00000000
        /*045c*/ 	.short	0x0101
        /*045e*/ 	.byte	0xff
	.zero		1


	//   ....[55]....
        /*0460*/ 	.word	0x00003170
        /*0464*/ 	.word	0x000000ff
        /*0468*/ 	.word	0x00000000
        /*046c*/ 	.short	0x010a
        /*046e*/ 	.byte	0x07
	.zero		1


	//   ....[56]....
        /*0470*/ 	.word	0x000031f0
        /*0474*/ 	.word	0x000000ff
        /*0478*/ 	.word	0x000000b0
        /*047c*/ 	.short	0x010a
        /*047e*/ 	.byte	0x06
	.zero		1


	//   ....[57]....
        /*0480*/ 	.word	0x000032c0
        /*0484*/ 	.word	0x000000ff
        /*0488*/ 	.word	0x00000000
        /*048c*/ 	.short	0x010a
        /*048e*/ 	.byte	0x0b
	.zero		1


	//   ....[58]....
        /*0490*/ 	.word	0x000033f0
        /*0494*/ 	.word	0x000000ff
        /*0498*/ 	.word	0x00000000
        /*049c*/ 	.short	0x010a
        /*049e*/ 	.byte	0x22
	.zero		1


	//   ....[59]....
        /*04a0*/ 	.word	0x000037d0
        /*04a4*/ 	.word	0x000000ff
        /*04a8*/ 	.word	0x00000000
        /*04ac*/ 	.short	0x010a
        /*04ae*/ 	.byte	0x06
	.zero		1


	//   ....[60]....
        /*04b0*/ 	.word	0x00003860
        /*04b4*/ 	.word	0x000000ff
        /*04b8*/ 	.word	0x00000000
        /*04bc*/ 	.short	0x010a
        /*04be*/ 	.byte	0x06
	.zero		1


	//   ....[61]....
        /*04c0*/ 	.word	0x000038f0
        /*04c4*/ 	.word	0x000000ff
        /*04c8*/ 	.word	0x00000000
        /*04cc*/ 	.short	0x010a
        /*04ce*/ 	.byte	0x06
	.zero		1


	//   ....[62]....
        /*04d0*/ 	.word	0x00003980
        /*04d4*/ 	.word	0x000000ff
        /*04d8*/ 	.word	0x00000000
        /*04dc*/ 	.short	0x010a
        /*04de*/ 	.byte	0x07
	.zero		1


	//   ....[63]....
        /*04e0*/ 	.word	0x00003db0
        /*04e4*/ 	.word	0x00000000
        /*04e8*/ 	.word	0x00000070
        /*04ec*/ 	.short	0x010a
        /*04ee*/ 	.byte	0xff
	.zero		1


	//   ....[64]....
        /*04f0*/ 	.word	0x00003e70
        /*04f4*/ 	.word	0x00000000
        /*04f8*/ 	.word	0x00000000
        /*04fc*/ 	.short	0x0101
        /*04fe*/ 	.byte	0xff
	.zero		1


	//   ....[65]....
        /*0500*/ 	.word	0x00004190
        /*0504*/ 	.word	0x000000ff
        /*0508*/ 	.word	0x00000068
        /*050c*/ 	.short	0x010a
        /*050e*/ 	.byte	0x07
	.zero		1


	//   ....[66]....
        /*0510*/ 	.word	0x000043b0
        /*0514*/ 	.word	0x000000ff
        /*0518*/ 	.word	0x00000048
        /*051c*/ 	.short	0x010a
        /*051e*/ 	.byte	0x0f
	.zero		1


	//   ....[67]....
        /*0520*/ 	.word	0x000045b0
        /*0524*/ 	.word	0x000000ff
        /*0528*/ 	.word	0x00000030
        /*052c*/ 	.short	0x010b
        /*052e*/ 	.byte	0x0f
	.zero		1


	//   ....[68]....
        /*0530*/ 	.word	0x00004600
        /*0534*/ 	.word	0x000000ff
        /*0538*/ 	.word	0x00000000
        /*053c*/ 	.short	0x0101
        /*053e*/ 	.byte	0x10
	.zero		1


	//   ....[69]....
        /*0540*/ 	.word	0x00004640
        /*0544*/ 	.word	0x000000ff
        /*0548*/ 	.word	0x00000048
        /*054c*/ 	.short	0x010a
        /*054e*/ 	.byte	0x0d
	.zero		1


	//   ....[70]....
        /*0550*/ 	.word	0x00004880
        /*0554*/ 	.word	0x000000ff
        /*0558*/ 	.word	0x00000030
        /*055c*/ 	.short	0x010b
        /*055e*/ 	.byte	0x0d
	.zero		1


	//   ....[71]....
        /*0560*/ 	.word	0x000048f0
        /*0564*/ 	.word	0x000000ff
        /*0568*/ 	.word	0x00000000
        /*056c*/ 	.short	0x0101
        /*056e*/ 	.byte	0x0f
	.zero		1


	//   ....[72]....
        /*0570*/ 	.word	0x00004940
        /*0574*/ 	.word	0x000000ff
        /*0578*/ 	.word	0x00000000
        /*057c*/ 	.short	0x010a
        /*057e*/ 	.byte	0x04
	.zero		1


	//   ....[73]....
        /*0580*/ 	.word	0x000049d0
        /*0584*/ 	.word	0x000000ff
        /*0588*/ 	.word	0x00000000
        /*058c*/ 	.short	0x010a
        /*058e*/ 	.byte	0x04
	.zero		1


	//   ....[74]....
        /*0590*/ 	.word	0x00004a70
        /*0594*/ 	.word	0x00000000
        /*0598*/ 	.word	0x00000000
        /*059c*/ 	.short	0x010a
        /*059e*/ 	.byte	0xff
	.zero		1


	//   ....[75]....
        /*05a0*/ 	.word	0x00004de0
        /*05a4*/ 	.word	0x00000000
        /*05a8*/ 	.word	0x00000070
        /*05ac*/ 	.short	0x010a
        /*05ae*/ 	.byte	0xff
	.zero		1


	//   ....[76]....
        /*05b0*/ 	.word	0x00004ef0
        /*05b4*/ 	.word	0x00000000
        /*05b8*/ 	.word	0x00000000
        /*05bc*/ 	.short	0x0101
        /*05be*/ 	.byte	0xff
	.zero		1


	//   ....[77]....
        /*05c0*/ 	.word	0x00005900
        /*05c4*/ 	.word	0x00000002
        /*05c8*/ 	.word	0x00000030
        /*05cc*/ 	.short	0x010a
        /*05ce*/ 	.byte	0xff
	.zero		1


	//   ....[78]....
        /*05d0*/ 	.word	0x00005940
        /*05d4*/ 	.word	0x0000002c
        /*05d8*/ 	.word	0x00000090
        /*05dc*/ 	.short	0x010a
        /*05de*/ 	.byte	0xff
	.zero		1


	//   ....[79]....
        /*05e0*/ 	.word	0x00005a30
        /*05e4*/ 	.word	0x00000002
        /*05e8*/ 	.word	0x00000030
        /*05ec*/ 	.short	0x010a
        /*05ee*/ 	.byte	0xff
	.zero		1


	//   ....[80]....
        /*05f0*/ 	.word	0x00005bc0
        /*05f4*/ 	.word	0x0000002c
        /*05f8*/ 	.word	0x00000090
        /*05fc*/ 	.short	0x010a
        /*05fe*/ 	.byte	0xff
	.zero		1


	//   ....[81]....
        /*0600*/ 	.word	0x00006380
        /*0604*/ 	.word	0x00000000
        /*0608*/ 	.word	0x00000000
        /*060c*/ 	.short	0x0101
        /*060e*/ 	.byte	0xff
	.zero		1


	//   ....[82]....
        /*0610*/ 	.word	0x00006390
        /*0614*/ 	.word	0x00000002
        /*0618*/ 	.word	0x00000030
        /*061c*/ 	.short	0x010a
        /*061e*/ 	.byte	0xff
	.zero		1


	//   ....[83]....
        /*0620*/ 	.word	0x00006450
        /*0624*/ 	.word	0x00000002
        /*0628*/ 	.word	0x00000030
        /*062c*/ 	.short	0x010a
        /*062e*/ 	.byte	0xff
	.zero		1


	//   ....[84]....
        /*0630*/ 	.word	0x00006780
        /*0634*/ 	.word	0x000000ff
        /*0638*/ 	.word	0x00000000
        /*063c*/ 	.short	0x0101
        /*063e*/ 	.byte	0x05
	.zero		1


	//   ....[85]....
        /*0640*/ 	.word	0x00006d40
        /*0644*/ 	.word	0x00000000
        /*0648*/ 	.word	0x00000000
        /*064c*/ 	.short	0x0101
        /*064e*/ 	.byte	0xff
	.zero		1


	//   ....[86]....
        /*0650*/ 	.word	0x00006fb0
        /*0654*/ 	.word	0x000000ff
        /*0658*/ 	.word	0x00000000
        /*065c*/ 	.short	0x0101
        /*065e*/ 	.byte	0x04
	.zero		1


	//   ....[87]....
        /*0660*/ 	.word	0x00006fd0
        /*0664*/ 	.word	0x00000002
        /*0668*/ 	.word	0x000000e0
        /*066c*/ 	.short	0x010a
        /*066e*/ 	.byte	0xff
	.zero		1


	//   ....[88]....
        /*0670*/ 	.word	0x00007030
        /*0674*/ 	.word	0x00000002
        /*0678*/ 	.word	0x00000018
        /*067c*/ 	.short	0x010a
        /*067e*/ 	.byte	0xff
	.zero		1


	//   ....[89]....
        /*0680*/ 	.word	0x00007090
        /*0684*/ 	.word	0x00000002
        /*0688*/ 	.word	0x00000018
        /*068c*/ 	.short	0x010a
        /*068e*/ 	.byte	0xff
	.zero		1


	//   ....[90]....
        /*0690*/ 	.word	0x000070e0
        /*0694*/ 	.word	0x00000002
        /*0698*/ 	.word	0x00000070
        /*069c*/ 	.short	0x010a
        /*069e*/ 	.byte	0xff
	.zero		1


	//   ....[91]....
        /*06a0*/ 	.word	0x00007140
        /*06a4*/ 	.word	0x00000000
        /*06a8*/ 	.word	0x00000000
        /*06ac*/ 	.short	0x010a
        /*06ae*/ 	.byte	0xff
	.zero		1


	//   ....[92]....
        /*06b0*/ 	.word	0x000071a0
        /*06b4*/ 	.word	0x00000000
        /*06b8*/ 	.word	0x00000000
        /*06bc*/ 	.short	0x010a
        /*06be*/ 	.byte	0xff
	.zero		1


	//   ....[93]....
        /*06c0*/ 	.word	0x000071f0
        /*06c4*/ 	.word	0x00000000
        /*06c8*/ 	.word	0x000000d0
        /*06cc*/ 	.short	0x010a
        /*06ce*/ 	.byte	0xff
	.zero		1


	//   ....[94]....
        /*06d0*/ 	.word	0x00007250
        /*06d4*/ 	.word	0x00000000
        /*06d8*/ 	.word	0x00000080
        /*06dc*/ 	.short	0x010a
        /*06de*/ 	.byte	0xff
	.zero		1


	//   ....[95]....
        /*06e0*/ 	.word	0x000072a0
        /*06e4*/ 	.word	0x00000000
        /*06e8*/ 	.word	0x00000070
        /*06ec*/ 	.short	0x010a
        /*06ee*/ 	.byte	0xff
	.zero		1


	//   ....[96]....
        /*06f0*/ 	.word	0x00007300
        /*06f4*/ 	.word	0x00000000
        /*06f8*/ 	.word	0x00000080
        /*06fc*/ 	.short	0x010a
        /*06fe*/ 	.byte	0xff
	.zero		1


	//   ....[97]....
        /*0700*/ 	.word	0x00007350
        /*0704*/ 	.word	0x00000000
        /*0708*/ 	.word	0x00000070
        /*070c*/ 	.short	0x010a
        /*070e*/ 	.byte	0xff
	.zero		1


	//   ....[98]....
        /*0710*/ 	.word	0x000073b0
        /*0714*/ 	.word	0x00000002
        /*0718*/ 	.word	0x000000b0
        /*071c*/ 	.short	0x010a
        /*071e*/ 	.byte	0xff
	.zero		1


	//   ....[99]....
        /*0720*/ 	.word	0x00007410
        /*0724*/ 	.word	0x00000000
        /*0728*/ 	.word	0x00000000
        /*072c*/ 	.short	0x010a
        /*072e*/ 	.byte	0xff
	.zero		1


	//   ....[100]....
        /*0730*/ 	.word	0x00007470
        /*0734*/ 	.word	0x00000000
        /*0738*/ 	.word	0x00000000
        /*073c*/ 	.short	0x010a
        /*073e*/ 	.byte	0xff
	.zero		1


	//   ....[101]....
        /*0740*/ 	.word	0x000074d0
        /*0744*/ 	.word	0x00000000
        /*0748*/ 	.word	0x00000000
        /*074c*/ 	.short	0x010a
        /*074e*/ 	.byte	0xff
	.zero		1


	//   ....[102]....
        /*0750*/ 	.word	0x00007530
        /*0754*/ 	.word	0x00000000
        /*0758*/ 	.word	0x00000000
        /*075c*/ 	.short	0x010a
        /*075e*/ 	.byte	0xff
	.zero		1


	//   ....[103]....
        /*0760*/ 	.word	0x00007590
        /*0764*/ 	.word	0x00000000
        /*0768*/ 	.word	0x00000000
        /*076c*/ 	.short	0x010a
        /*076e*/ 	.byte	0xff
	.zero		1


	//   ....[104]....
        /*0770*/ 	.word	0x000075e0
        /*0774*/ 	.word	0x00000000
        /*0778*/ 	.word	0x00000070
        /*077c*/ 	.short	0x010a
        /*077e*/ 	.byte	0xff
	.zero		1


	//   ....[105]....
        /*0780*/ 	.word	0x00007640
        /*0784*/ 	.word	0x00000000
        /*0788*/ 	.word	0x00000068
        /*078c*/ 	.short	0x010a
        /*078e*/ 	.byte	0xff
	.zero		1


	//   ....[106]....
        /*0790*/ 	.word	0x000076a0
        /*0794*/ 	.word	0x00000000
        /*0798*/ 	.word	0x00000048
        /*079c*/ 	.short	0x010a
        /*079e*/ 	.byte	0xff
	.zero		1


	//   ....[107]....
        /*07a0*/ 	.word	0x00007700
        /*07a4*/ 	.word	0x00000000
        /*07a8*/ 	.word	0x00000048
        /*07ac*/ 	.short	0x010a
        /*07ae*/ 	.byte	0xff
	.zero		1


	//   ....[108]....
        /*07b0*/ 	.word	0x00007760
        /*07b4*/ 	.word	0x00000000
        /*07b8*/ 	.word	0x00000000
        /*07bc*/ 	.short	0x010a
        /*07be*/ 	.byte	0xff
	.zero		1


	//   ....[109]....
        /*07c0*/ 	.word	0x000077c0
        /*07c4*/ 	.word	0x00000000
        /*07c8*/ 	.word	0x00000000
        /*07cc*/ 	.short	0x010a
        /*07ce*/ 	.byte	0xff
	.zero		1


	//   ....[110]....
        /*07d0*/ 	.word	0x00007810
        /*07d4*/ 	.word	0x00000000
        /*07d8*/ 	.word	0x00000070
        /*07dc*/ 	.short	0x010a
        /*07de*/ 	.byte	0xff
	.zero		1


	//   ....[111]....
        /*07e0*/ 	.word	0x00007860
        /*07e4*/ 	.word	0x00000002
        /*07e8*/ 	.word	0x00000030
        /*07ec*/ 	.short	0x010a
        /*07ee*/ 	.byte	0xff
	.zero		1


	//   ....[112]....
        /*07f0*/ 	.word	0x000078b0
        /*07f4*/ 	.word	0x0000002c
        /*07f8*/ 	.word	0x00000090
        /*07fc*/ 	.short	0x010a
        /*07fe*/ 	.byte	0xff
	.zero		1


	//   ....[113]....
        /*0800*/ 	.word	0x00007900
        /*0804*/ 	.word	0x00000002
        /*0808*/ 	.word	0x00000030
        /*080c*/ 	.short	0x010a
        /*080e*/ 	.byte	0xff
	.zero		1


	//----- nvinfo : EIATTR_NUM_MBARRIERS
	.align		4
.L_47:
        /*0810*/ 	.byte	0x03, 0x38
        /*0812*/ 	.short	0x001e


	//----- nvinfo : EIATTR_EXIT_INSTR_OFFSETS
	.align		4
        /*0814*/ 	.byte	0x04, 0x1c
        /*0816*/ 	.short	(.L_49 - .L_48)


	//   ....[0]....
.L_48:
        /*0818*/ 	.word	0x00002570


	//   ....[1]....
        /*081c*/ 	.word	0x00002a60


	//   ....[2]....
        /*0820*/ 	.word	0x00002ac0


	//   ....[3]....
        /*0824*/ 	.word	0x00003be0


	//   ....[4]....
        /*0828*/ 	.word	0x00004aa0


	//   ....[5]....
        /*082c*/ 	.word	0x00004ae0


	//   ....[6]....
        /*0830*/ 	.word	0x00006ea0


	//   ....[7]....
        /*0834*/ 	.word	0x00006f20


	//   ....[8]....
        /*0838*/ 	.word	0x00006f50


	//   ....[9]....
        /*083c*/ 	.word	0x00006fc0


	//----- nvinfo : EIATTR_MAX_THREADS
	.align		4
.L_49:
        /*0840*/ 	.byte	0x04, 0x05
        /*0842*/ 	.short	(.L_51 - .L_50)
.L_50:
        /*0844*/ 	.word	0x00000100
        /*0848*/ 	.word	0x00000001
        /*084c*/ 	.word	0x00000001


	//----- nvinfo : EIATTR_CRS_STACK_SIZE
	.align		4
.L_51:
        /*0850*/ 	.byte	0x04, 0x1e
        /*0852*/ 	.short	(.L_53 - .L_52)
.L_52:
        /*0854*/ 	.word	0x00000000


	//----- nvinfo : EIATTR_CBANK_PARAM_SIZE
	.align		4
.L_53:
        /*0858*/ 	.byte	0x03, 0x19
        /*085a*/ 	.short	0x0800


	//----- nvinfo : EIATTR_PARAM_CBANK
	.align		4
        /*085c*/ 	.byte	0x04, 0x0a
        /*085e*/ 	.short	(.L_55 - .L_54)
	.align		4
.L_54:
        /*0860*/ 	.word	index@(.nv.constant0._ZN7cutlass13device_kernelINS_4gemm6kernel13GemmUniversalIN4cute5tupleIJiiiiEEENS1_10collective13CollectiveMmaINS1_35MainloopSm100TmaUmmaWarpSpecializedILi3ELi2ELi4ENS5_IJNS4_1CILi1EEESB_SB_EEEEENS5_IJNSA_ILi64EEESE_NSA_ILi128EEEEEENS_6half_tENS5_IJlSB_lEEESH_SI_NS4_8TiledMMAINS4_8MMA_AtomIJNS4_20SM100_MMA_F16BF16_SSISH_SH_fLi64ELi64ELNS4_4UMMA5MajorE0ELSN_0ELNSM_7ScaleInE0ELSO_0EEEEEENS4_6LayoutISC_NS5_IJNSA_ILi0EEESS_SS_EEEEENS5_IJNS4_10UnderscoreESV_SV_EEEEENS4_13SM90_TMA_LOADENS4_14ComposedLayoutINS4_7SwizzleILi3ELi4ELi3EEENS4_18smem_ptr_flag_bitsILi16EEENSR_INS5_IJNSA_ILi8EEESE_EEENS5_IJSE_SB_EEEEEEEvNS4_8identityESY_S18_vS19_EENS_8epilogue10collective18CollectiveEpilogueINS1B_23Sm100TmaWarpSpecializedILi3ELi2ELi16ELb1ELb0EEEJSG_NS5_IJNSR_ISE_SB_EENSR_INSA_ILi32EEESB_EEEEESH_SI_SH_SI_NS1B_6fusion15FusionCallbacksIS1F_NS1K_17LinearCombinationISH_fSH_fLNS_15FloatRoundStyleE2EEESG_S1J_JEEENS4_5SM1004TMEM4LOAD26SM100_TMEM_LOAD_16dp256b4xESY_NSZ_INS10_ILi2ELi4ELi3EEES13_NSR_INS5_IJS14_S1H_EEENS5_IJS1H_SB_EEEEEEENS4_17SM75_U32x4_LDSM_NENS4_14SM90_TMA_STOREES1Y_NS4_17SM90_U32x4_STSM_NENS4_39AutoVectorizingCopyWithAssumedAlignmentILi128EEEEEEvvEEEEvNT_6ParamsE)
        /*0864*/ 	.short	0x0380
        /*0866*/ 	.short	0x0800


	//----- nvinfo : EIATTR_SW_WAR
	.align		4
.L_55:
        /*0868*/ 	.byte	0x04, 0x36
        /*086a*/ 	.short	(.L_57 - .L_56)
.L_56:
        /*086c*/ 	.word	0x00000008
.L_57:


//--------------------- .nv.callgraph             --------------------------
	.section	.nv.callgraph,"",@"SHT_CUDA_CALLGRAPH"
	.align	4
	.sectionentsize	8
	.align		4
        /*0000*/ 	.word	0x00000000
	.align		4
        /*0004*/ 	.word	0xffffffff
	.align		4
        /*0008*/ 	.word	index@(_ZN7cutlass13device_kernelINS_4gemm6kernel13GemmUniversalIN4cute5tupleIJiiiiEEENS1_10collective13CollectiveMmaINS1_35MainloopSm100TmaUmmaWarpSpecializedILi3ELi2ELi4ENS5_IJNS4_1CILi1EEESB_SB_EEEEENS5_IJNSA_ILi64EEESE_NSA_ILi128EEEEEENS_6half_tENS5_IJlSB_lEEESH_SI_NS4_8TiledMMAINS4_8MMA_AtomIJNS4_20SM100_MMA_F16BF16_SSISH_SH_fLi64ELi64ELNS4_4UMMA5MajorE0ELSN_0ELNSM_7ScaleInE0ELSO_0EEEEEENS4_6LayoutISC_NS5_IJNSA_ILi0EEESS_SS_EEEEENS5_IJNS4_10UnderscoreESV_SV_EEEEENS4_13SM90_TMA_LOADENS4_14ComposedLayoutINS4_7SwizzleILi3ELi4ELi3EEENS4_18smem_ptr_flag_bitsILi16EEENSR_INS5_IJNSA_ILi8EEESE_EEENS5_IJSE_SB_EEEEEEEvNS4_8identityESY_S18_vS19_EENS_8epilogue10collective18CollectiveEpilogueINS1B_23Sm100TmaWarpSpecializedILi3ELi2ELi16ELb1ELb0EEEJSG_NS5_IJNSR_ISE_SB_EENSR_INSA_ILi32EEESB_EEEEESH_SI_SH_SI_NS1B_6fusion15FusionCallbacksIS1F_NS1K_17LinearCombinationISH_fSH_fLNS_15FloatRoundStyleE2EEESG_S1J_JEEENS4_5SM1004TMEM4LOAD26SM100_TMEM_LOAD_16dp256b4xESY_NSZ_INS10_ILi2ELi4ELi3EEES13_NSR_INS5_IJS14_S1H_EEENS5_IJS1H_SB_EEEEEEENS4_17SM75_U32x4_LDSM_NENS4_14SM90_TMA_STOREES1Y_NS4_17SM90_U32x4_STSM_NENS4_39AutoVectorizingCopyWithAssumedAlignmentILi128EEEEEEvvEEEEvNT_6ParamsE)
	.align		4
        /*000c*/ 	.word	index@(__assertfail)
	.align		4
        /*0010*/ 	.word	0x00000000
	.align		4
        /*0014*/ 	.word	0xfffffffe
	.align		4
        /*0018*/ 	.word	0x00000000
	.align		4
        /*001c*/ 	.word	0xfffffffd
	.align		4
        /*0020*/ 	.word	0x00000000
	.align		4
        /*0024*/ 	.word	0xfffffffc


//--------------------- .nv.constant4             --------------------------
	.section	.nv.constant4,"a",@progbits
	.align	8
	.align		8
.nv.constant4:
        /*0000*/ 	.dword	__assertfail
	.align		8
        /*0008*/ 	.dword	__unnamed_1
	.align		8
        /*0010*/ 	.dword	__unnamed_2
	.align		8
        /*0018*/ 	.dword	_ZN39_INTERNAL_89f4b17c_4_k_cu_865f81f7_59654cuda3std3__45__cpo5beginE
	.align		8
        /*0020*/ 	.dword	_ZN39_INTERNAL_89f4b17c_4_k_cu_865f81f7_59654cuda3std3__45__cpo3endE
	.align		8
        /*0028*/ 	.dword	_ZN39_INTERNAL_89f4b17c_4_k_cu_865f81f7_59654cuda3std3__45__cpo6cbeginE
	.align		8
        /*0030*/ 	.dword	_ZN39_INTERNAL_89f4b17c_4_k_cu_865f81f7_59654cuda3std3__45__cpo4cendE
	.align		8
        /*0038*/ 	.dword	_ZN39_INTERNAL_89f4b17c_4_k_cu_865f81f7_59654cuda3std3__441_GLOBAL__N__89f4b17c_4_k_cu_865f81f7_59656ignoreE
	.align		8
        /*0040*/ 	.dword	_ZN39_INTERNAL_89f4b17c_4_k_cu_865f81f7_59654cuda3std3__419piecewise_constructE
	.align		8
        /*0048*/ 	.dword	_ZN39_INTERNAL_89f4b17c_4_k_cu_865f81f7_59654cuda3std3__48in_placeE
	.align		8
        /*0050*/ 	.dword	_ZN39_INTERNAL_89f4b17c_4_k_cu_865f81f7_59654cuda3std6ranges3__45__cpo4swapE
	.align		8
        /*0058*/ 	.dword	_ZN39_INTERNAL_89f4b17c_4_k_cu_865f81f7_59654cuda3std6ranges3__45__cpo9iter_moveE
	.align		8
        /*0060*/ 	.dword	_ZN39_INTERNAL_89f4b17c_4_k_cu_865f81f7_59654cute7productE
	.align		8
        /*0068*/ 	.dword	_ZN39_INTERNAL_89f4b17c_4_k_cu_865f81f7_59654cute1_E
	.align		8
        /*0070*/ 	.dword	$str$25
	.align		8
        /*0078*/ 	.dword	$str$26
	.align		8
        /*0080*/ 	.dword	$str$27
	.align		8
        /*0088*/ 	.dword	$str$28


//--------------------- .text._ZN7cutlass13device_kernelINS_4gemm6kernel13GemmUniversalIN4cute5tupleIJiiiiEEENS1_10collective13CollectiveMmaINS1_35MainloopSm100TmaUmmaWarpSpecializedILi3ELi2ELi4ENS5_IJNS4_1CILi1EEESB_SB_EEEEENS5_IJNSA_ILi64EEESE_NSA_ILi128EEEEEENS_6half_tENS5_IJlSB_lEEESH_SI_NS4_8TiledMMAINS4_8MMA_AtomIJNS4_20SM100_MMA_F16BF16_SSISH_SH_fLi64ELi64ELNS4_4UMMA5MajorE0ELSN_0ELNSM_7ScaleInE0ELSO_0EEEEEENS4_6LayoutISC_NS5_IJNSA_ILi0EEESS_SS_EEEEENS5_IJNS4_10UnderscoreESV_SV_EEEEENS4_13SM90_TMA_LOADENS4_14ComposedLayoutINS4_7SwizzleILi3ELi4ELi3EEENS4_18smem_ptr_flag_bitsILi16EEENSR_INS5_IJNSA_ILi8EEESE_EEENS5_IJSE_SB_EEEEEEEvNS4_8identityESY_S18_vS19_EENS_8epilogue10collective18CollectiveEpilogueINS1B_23Sm100TmaWarpSpecializedILi3ELi2ELi16ELb1ELb0EEEJSG_NS5_IJNSR_ISE_SB_EENSR_INSA_ILi32EEESB_EEEEESH_SI_SH_SI_NS1B_6fusion15FusionCallbacksIS1F_NS1K_17LinearCombinationISH_fSH_fLNS_15FloatRoundStyleE2EEESG_S1J_JEEENS4_5SM1004TMEM4LOAD26SM100_TMEM_LOAD_16dp256b4xESY_NSZ_INS10_ILi2ELi4ELi3EEES13_NSR_INS5_IJS14_S1H_EEENS5_IJS1H_SB_EEEEEEENS4_17SM75_U32x4_LDSM_NENS4_14SM90_TMA_STOREES1Y_NS4_17SM90_U32x4_STSM_NENS4_39AutoVectorizingCopyWithAssumedAlignmentILi128EEEEEEvvEEEEvNT_6ParamsE --------------------------
	.section	.text._ZN7cutlass13device_kernelINS_4gemm6kernel13GemmUniversalIN4cute5tupleIJiiiiEEENS1_10collective13CollectiveMmaINS1_35MainloopSm100TmaUmmaWarpSpecializedILi3ELi2ELi4ENS5_IJNS4_1CILi1EEESB_SB_EEEEENS5_IJNSA_ILi64EEESE_NSA_ILi128EEEEEENS_6half_tENS5_IJlSB_lEEESH_SI_NS4_8TiledMMAINS4_8MMA_AtomIJNS4_20SM100_MMA_F16BF16_SSISH_SH_fLi64ELi64ELNS4_4UMMA5MajorE0ELSN_0ELNSM_7ScaleInE0ELSO_0EEEEEENS4_6LayoutISC_NS5_IJNSA_ILi0EEESS_SS_EEEEENS5_IJNS4_10UnderscoreESV_SV_EEEEENS4_13SM90_TMA_LOADENS4_14ComposedLayoutINS4_7SwizzleILi3ELi4ELi3EEENS4_18smem_ptr_flag_bitsILi16EEENSR_INS5_IJNSA_ILi8EEESE_EEENS5_IJSE_SB_EEEEEEEvNS4_8identityESY_S18_vS19_EENS_8epilogue10collective18CollectiveEpilogueINS1B_23Sm100TmaWarpSpecializedILi3ELi2ELi16ELb1ELb0EEEJSG_NS5_IJNSR_ISE_SB_EENSR_INSA_ILi32EEESB_EEEEESH_SI_SH_SI_NS1B_6fusion15FusionCallbacksIS1F_NS1K_17LinearCombinationISH_fSH_fLNS_15FloatRoundStyleE2EEESG_S1J_JEEENS4_5SM1004TMEM4LOAD26SM100_TMEM_LOAD_16dp256b4xESY_NSZ_INS10_ILi2ELi4ELi3EEES13_NSR_INS5_IJS14_S1H_EEENS5_IJS1H_SB_EEEEEEENS4_17SM75_U32x4_LDSM_NENS4_14SM90_TMA_STOREES1Y_NS4_17SM90_U32x4_STSM_NENS4_39AutoVectorizingCopyWithAssumedAlignmentILi128EEEEEEvvEEEEvNT_6ParamsE,"ax",@progbits
	.align	128
.text._ZN7cutlass13device_kernelINS_4gemm6kernel13GemmUniversalIN4cute5tupleIJiiiiEEENS1_10collective13CollectiveMmaINS1_35MainloopSm100TmaUmmaWarpSpecializedILi3ELi2ELi4ENS5_IJNS4_1CILi1EEESB_SB_EEEEENS5_IJNSA_ILi64EEESE_NSA_ILi128EEEEEENS_6half_tENS5_IJlSB_lEEESH_SI_NS4_8TiledMMAINS4_8MMA_AtomIJNS4_20SM100_MMA_F16BF16_SSISH_SH_fLi64ELi64ELNS4_4UMMA5MajorE0ELSN_0ELNSM_7ScaleInE0ELSO_0EEEEEENS4_6LayoutISC_NS5_IJNSA_ILi0EEESS_SS_EEEEENS5_IJNS4_10UnderscoreESV_SV_EEEEENS4_13SM90_TMA_LOADENS4_14ComposedLayoutINS4_7SwizzleILi3ELi4ELi3EEENS4_18smem_ptr_flag_bitsILi16EEENSR_INS5_IJNSA_ILi8EEESE_EEENS5_IJSE_SB_EEEEEEEvNS4_8identityESY_S18_vS19_EENS_8epilogue10collective18CollectiveEpilogueINS1B_23Sm100TmaWarpSpecializedILi3ELi2ELi16ELb1ELb0EEEJSG_NS5_IJNSR_ISE_SB_EENSR_INSA_ILi32EEESB_EEEEESH_SI_SH_SI_NS1B_6fusion15FusionCallbacksIS1F_NS1K_17LinearCombinationISH_fSH_fLNS_15FloatRoundStyleE2EEESG_S1J_JEEENS4_5SM1004TMEM4LOAD26SM100_TMEM_LOAD_16dp256b4xESY_NSZ_INS10_ILi2ELi4ELi3EEES13_NSR_INS5_IJS14_S1H_EEENS5_IJS1H_SB_EEEEEEENS4_17SM75_U32x4_LDSM_NENS4_14SM90_TMA_STOREES1Y_NS4_17SM90_U32x4_STSM_NENS4_39AutoVectorizingCopyWithAssumedAlignmentILi128EEEEEEvvEEEEvNT_6ParamsE:
        .type           _ZN7cutlass13device_kernelINS_4gemm6kernel13GemmUniversalIN4cute5tupleIJiiiiEEENS1_10collective13CollectiveMmaINS1_35MainloopSm100TmaUmmaWarpSpecializedILi3ELi2ELi4ENS5_IJNS4_1CILi1EEESB_SB_EEEEENS5_IJNSA_ILi64EEESE_NSA_ILi128EEEEEENS_6half_tENS5_IJlSB_lEEESH_SI_NS4_8TiledMMAINS4_8MMA_AtomIJNS4_20SM100_MMA_F16BF16_SSISH_SH_fLi64ELi64ELNS4_4UMMA5MajorE0ELSN_0ELNSM_7ScaleInE0ELSO_0EEEEEENS4_6LayoutISC_NS5_IJNSA_ILi0EEESS_SS_EEEEENS5_IJNS4_10UnderscoreESV_SV_EEEEENS4_13SM90_TMA_LOADENS4_14ComposedLayoutINS4_7SwizzleILi3ELi4ELi3EEENS4_18smem_ptr_flag_bitsILi16EEENSR_INS5_IJNSA_ILi8EEESE_EEENS5_IJSE_SB_EEEEEEEvNS4_8identityESY_S18_vS19_EENS_8epilogue10collective18CollectiveEpilogueINS1B_23Sm100TmaWarpSpecializedILi3ELi2ELi16ELb1ELb0EEEJSG_NS5_IJNSR_ISE_SB_EENSR_INSA_ILi32EEESB_EEEEESH_SI_SH_SI_NS1B_6fusion15FusionCallbacksIS1F_NS1K_17LinearCombinationISH_fSH_fLNS_15FloatRoundStyleE2EEESG_S1J_JEEENS4_5SM1004TMEM4LOAD26SM100_TMEM_LOAD_16dp256b4xESY_NSZ_INS10_ILi2ELi4ELi3EEES13_NSR_INS5_IJS14_S1H_EEENS5_IJS1H_SB_EEEEEEENS4_17SM75_U32x4_LDSM_NENS4_14SM90_TMA_STOREES1Y_NS4_17SM90_U32x4_STSM_NENS4_39AutoVectorizingCopyWithAssumedAlignmentILi128EEEEEEvvEEEEvNT_6ParamsE,@function
        .size           _ZN7cutlass13device_kernelINS_4gemm6kernel13GemmUniversalIN4cute5tupleIJiiiiEEENS1_10collective13CollectiveMmaINS1_35MainloopSm100TmaUmmaWarpSpecializedILi3ELi2ELi4ENS5_IJNS4_1CILi1EEESB_SB_EEEEENS5_IJNSA_ILi64EEESE_NSA_ILi128EEEEEENS_6half_tENS5_IJlSB_lEEESH_SI_NS4_8TiledMMAINS4_8MMA_AtomIJNS4_20SM100_MMA_F16BF16_SSISH_SH_fLi64ELi64ELNS4_4UMMA5MajorE0ELSN_0ELNSM_7ScaleInE0ELSO_0EEEEEENS4_6LayoutISC_NS5_IJNSA_ILi0EEESS_SS_EEEEENS5_IJNS4_10UnderscoreESV_SV_EEEEENS4_13SM90_TMA_LOADENS4_14ComposedLayoutINS4_7SwizzleILi3ELi4ELi3EEENS4_18smem_ptr_flag_bitsILi16EEENSR_INS5_IJNSA_ILi8EEESE_EEENS5_IJSE_SB_EEEEEEEvNS4_8identityESY_S18_vS19_EENS_8epilogue10collective18CollectiveEpilogueINS1B_23Sm100TmaWarpSpecializedILi3ELi2ELi16ELb1ELb0EEEJSG_NS5_IJNSR_ISE_SB_EENSR_INSA_ILi32EEESB_EEEEESH_SI_SH_SI_NS1B_6fusion15FusionCallbacksIS1F_NS1K_17LinearCombinationISH_fSH_fLNS_15FloatRoundStyleE2EEESG_S1J_JEEENS4_5SM1004TMEM4LOAD26SM100_TMEM_LOAD_16dp256b4xESY_NSZ_INS10_ILi2ELi4ELi3EEES13_NSR_INS5_IJS14_S1H_EEENS5_IJS1H_SB_EEEEEEENS4_17SM75_U32x4_LDSM_NENS4_14SM90_TMA_STOREES1Y_NS4_17SM90_U32x4_STSM_NENS4_39AutoVectorizingCopyWithAssumedAlignmentILi128EEEEEEvvEEEEvNT_6ParamsE,(.L_x_151 - _ZN7cutlass13device_kernelINS_4gemm6kernel13GemmUniversalIN4cute5tupleIJiiiiEEENS1_10collective13CollectiveMmaINS1_35MainloopSm100TmaUmmaWarpSpecializedILi3ELi2ELi4ENS5_IJNS4_1CILi1EEESB_SB_EEEEENS5_IJNSA_ILi64EEESE_NSA_ILi128EEEEEENS_6half_tENS5_IJlSB_lEEESH_SI_NS4_8TiledMMAINS4_8MMA_AtomIJNS4_20SM100_MMA_F16BF16_SSISH_SH_fLi64ELi64ELNS4_4UMMA5MajorE0ELSN_0ELNSM_7ScaleInE0ELSO_0EEEEEENS4_6LayoutISC_NS5_IJNSA_ILi0EEESS_SS_EEEEENS5_IJNS4_10UnderscoreESV_SV_EEEEENS4_13SM90_TMA_LOADENS4_14ComposedLayoutINS4_7SwizzleILi3ELi4ELi3EEENS4_18smem_ptr_flag_bitsILi16EEENSR_INS5_IJNSA_ILi8EEESE_EEENS5_IJSE_SB_EEEEEEEvNS4_8identityESY_S18_vS19_EENS_8epilogue10collective18CollectiveEpilogueINS1B_23Sm100TmaWarpSpecializedILi3ELi2ELi16ELb1ELb0EEEJSG_NS5_IJNSR_ISE_SB_EENSR_INSA_ILi32EEESB_EEEEESH_SI_SH_SI_NS1B_6fusion15FusionCallbacksIS1F_NS1K_17LinearCombinationISH_fSH_fLNS_15FloatRoundStyleE2EEESG_S1J_JEEENS4_5SM1004TMEM4LOAD26SM100_TMEM_LOAD_16dp256b4xESY_NSZ_INS10_ILi2ELi4ELi3EEES13_NSR_INS5_IJS14_S1H_EEENS5_IJS1H_SB_EEEEEEENS4_17SM75_U32x4_LDSM_NENS4_14SM90_TMA_STOREES1Y_NS4_17SM90_U32x4_STSM_NENS4_39AutoVectorizingCopyWithAssumedAlignmentILi128EEEEEEvvEEEEvNT_6ParamsE)
        .other          _ZN7cutlass13device_kernelINS_4gemm6kernel13GemmUniversalIN4cute5tupleIJiiiiEEENS1_10collective13CollectiveMmaINS1_35MainloopSm100TmaUmmaWarpSpecializedILi3ELi2ELi4ENS5_IJNS4_1CILi1EEESB_SB_EEEEENS5_IJNSA_ILi64EEESE_NSA_ILi128EEEEEENS_6half_tENS5_IJlSB_lEEESH_SI_NS4_8TiledMMAINS4_8MMA_AtomIJNS4_20SM100_MMA_F16BF16_SSISH_SH_fLi64ELi64ELNS4_4UMMA5MajorE0ELSN_0ELNSM_7ScaleInE0ELSO_0EEEEEENS4_6LayoutISC_NS5_IJNSA_ILi0EEESS_SS_EEEEENS5_IJNS4_10UnderscoreESV_SV_EEEEENS4_13SM90_TMA_LOADENS4_14ComposedLayoutINS4_7SwizzleILi3ELi4ELi3EEENS4_18smem_ptr_flag_bitsILi16EEENSR_INS5_IJNSA_ILi8EEESE_EEENS5_IJSE_SB_EEEEEEEvNS4_8identityESY_S18_vS19_EENS_8epilogue10collective18CollectiveEpilogueINS1B_23Sm100TmaWarpSpecializedILi3ELi2ELi16ELb1ELb0EEEJSG_NS5_IJNSR_ISE_SB_EENSR_INSA_ILi32EEESB_EEEEESH_SI_SH_SI_NS1B_6fusion15FusionCallbacksIS1F_NS1K_17LinearCombinationISH_fSH_fLNS_15FloatRoundStyleE2EEESG_S1J_JEEENS4_5SM1004TMEM4LOAD26SM100_TMEM_LOAD_16dp256b4xESY_NSZ_INS10_ILi2ELi4ELi3EEES13_NSR_INS5_IJS14_S1H_EEENS5_IJS1H_SB_EEEEEEENS4_17SM75_U32x4_LDSM_NENS4_14SM90_TMA_STOREES1Y_NS4_17SM90_U32x4_STSM_NENS4_39AutoVectorizingCopyWithAssumedAlignmentILi128EEEEEEvvEEEEvNT_6ParamsE,@"STO_CUDA_ENTRY STV_DEFAULT"
_ZN7cutlass13device_kernelINS_4gemm6kernel13GemmUniversalIN4cute5tupleIJiiiiEEENS1_10collective13CollectiveMmaINS1_35MainloopSm100TmaUmmaWarpSpecializedILi3ELi2ELi4ENS5_IJNS4_1CILi1EEESB_SB_EEEEENS5_IJNSA_ILi64EEESE_NSA_ILi128EEEEEENS_6half_tENS5_IJlSB_lEEESH_SI_NS4_8TiledMMAINS4_8MMA_AtomIJNS4_20SM100_MMA_F16BF16_SSISH_SH_fLi64ELi64ELNS4_4UMMA5MajorE0ELSN_0ELNSM_7ScaleInE0ELSO_0EEEEEENS4_6LayoutISC_NS5_IJNSA_ILi0EEESS_SS_EEEEENS5_IJNS4_10UnderscoreESV_SV_EEEEENS4_13SM90_TMA_LOADENS4_14ComposedLayoutINS4_7SwizzleILi3ELi4ELi3EEENS4_18smem_ptr_flag_bitsILi16EEENSR_INS5_IJNSA_ILi8EEESE_EEENS5_IJSE_SB_EEEEEEEvNS4_8identityESY_S18_vS19_EENS_8epilogue10collective18CollectiveEpilogueINS1B_23Sm100TmaWarpSpecializedILi3ELi2ELi16ELb1ELb0EEEJSG_NS5_IJNSR_ISE_SB_EENSR_INSA_ILi32EEESB_EEEEESH_SI_SH_SI_NS1B_6fusion15FusionCallbacksIS1F_NS1K_17LinearCombinationISH_fSH_fLNS_15FloatRoundStyleE2EEESG_S1J_JEEENS4_5SM1004TMEM4LOAD26SM100_TMEM_LOAD_16dp256b4xESY_NSZ_INS10_ILi2ELi4ELi3EEES13_NSR_INS5_IJS14_S1H_EEENS5_IJS1H_SB_EEEEEEENS4_17SM75_U32x4_LDSM_NENS4_14SM90_TMA_STOREES1Y_NS4_17SM90_U32x4_STSM_NENS4_39AutoVectorizingCopyWithAssumedAlignmentILi128EEEEEEvvEEEEvNT_6ParamsE:
[----:B------:R-:W1:Y:S01]  /*0000*/  LDC R1, c[0x0][0x37c] ;  /* 0x0000df00ff017b82 */ /* 0x000e620000000800 */
[----:B------:R-:W2:Y:S01]  /*0010*/  S2R R70, SR_TID.X ;  /* 0x0000000000467919 */ /* 0x000ea20000002100 */
[----:B------:R-:W3:Y:S01]  /*0020*/  LDCU.64 UR4, c[0x0][0x890] ;  /* 0x00011200ff0477ac */ /* 0x000ee20008000a00 */
[----:B------:R-:W-:Y:S02]  /*0030*/  PRMT R60, RZ, 0x7610, R60 ;  /* 0x00007610ff3c7816 */ /* 0x000fe4000000003c */
[----:B------:R-:W-:Y:S01]  /*0040*/  ELECT P5, URZ, PT ;  /* 0x0000000000ff782f */ /* 0x000fe200038a0000 */
[----:B------:R-:W4:Y:S01]  /*0050*/  LDCU.64 UR46, c[0x0][0x358] ;  /* 0x00006b00ff2e77ac */ /* 0x000f220008000a00 */
[----:B---3--:R-:W-:-:S04]  /*0060*/  UISETP.NE.U32.AND UP0, UPT, UR4, URZ, UPT ;  /* 0x000000ff0400728c */ /* 0x008fc8000bf05070 */
[----:B------:R-:W-:Y:S01]  /*0070*/  UISETP.NE.AND.EX UP0, UPT, UR5, URZ, UPT, UP0 ;  /* 0x000000ff0500728c */ /* 0x000fe2000bf05300 */
[----:B--2---:R-:W-:-:S05]  /*0080*/  SHF.R.U32.HI R65, RZ, 0x5, R70 ;  /* 0x00000005ff417819 */ /* 0x004fca0000011646 */
[----:B------:R-:W2:Y:S02]  /*0090*/  SHFL.IDX PT, R0, R65, RZ, 0x1f ;  /* 0x00001fff41007589 */ /* 0x000ea400000e0000 */
[----:B--2---:R-:W-:Y:S01]  /*00a0*/  R2UR UR8, R0 ;  /* 0x00000000000872ca */ /* 0x004fe200000e0000 */
[----:B-1--4-:R-:W-:-:S14]  /*00b0*/  BRA.U UP0, `(.L_x_0) ;  /* 0x00000001002c7547 */ /* 0x012fdc000b800000 */
[----:B------:R-:W1:Y:S02]  /*00c0*/  LDCU.64 UR6, c[0x0][0x888] ;  /* 0x00011100ff0677ac */ /* 0x000e640008000a00 */
[----:B-1----:R-:W-:-:S04]  /*00d0*/  UISETP.NE.U32.AND UP0, UPT, UR6, URZ, UPT ;  /* 0x000000ff0600728c */ /* 0x002fc8000bf05070 */
[----:B------:R-:W-:-:S09]  /*00e0*/  UISETP.NE.AND.EX UP0, UPT, UR7, URZ, UPT, UP0 ;  /* 0x000000ff0700728c */ /* 0x000fd2000bf05300 */
[----:B------:R-:W-:Y:S05]  /*00f0*/  BRA.U !UP0, `(.L_x_1) ;  /* 0x0000000108107547 */ /* 0x000fea000b800000 */
[----:B------:R-:W1:Y:S02]  /*0100*/  LDC.64 R2, c[0x0][0x888] ;  /* 0x00022200ff027b82 */ /* 0x000e640000000a00 */
[----:B-1----:R1:W5:Y:S01]  /*0110*/  LDG.E R35, desc[UR46][R2.64] ;  /* 0x0000002e02237981 */ /* 0x002362000c1e1900 */
[----:B------:R-:W-:Y:S01]  /*0120*/  HFMA2 R60, -RZ, RZ, 0, 5.9604644775390625e-08 ;  /* 0x00000001ff3c7431 */ /* 0x000fe200000001ff */
[----:B------:R-:W-:Y:S05]  /*0130*/  BRA `(.L_x_0) ;  /* 0x00000000000c7947 */ /* 0x000fea0003800000 */
.L_x_1:
[----:B------:R-:W1:Y:S01]  /*0140*/  LDCU UR6, c[0x0][0x880] ;  /* 0x00011000ff0677ac */ /* 0x000e620008000800 */
[----:B------:R-:W-:Y:S01]  /*0150*/  HFMA2 R60, -RZ, RZ, 0, 5.9604644775390625e-08 ;  /* 0x00000001ff3c7431 */ /* 0x000fe200000001ff */
[----:B-1----:R-:W-:-:S07]  /*0160*/  MOV R35, UR6 ;  /* 0x0000000600237c02 */ /* 0x002fce0008000f00 */
.L_x_0:
[----:B------:R-:W2:Y:S02]  /*0170*/  LDCU.64 UR6, c[0x0][0x8b0] ;  /* 0x00011600ff0677ac */ /* 0x000ea40008000a00 */
[----:B--2---:R-:W-:-:S04]  /*0180*/  UISETP.NE.U32.AND UP0, UPT, UR6, URZ, UPT ;  /* 0x000000ff0600728c */ /* 0x004fc8000bf05070 */
[----:B------:R-:W-:-:S09]  /*0190*/  UISETP.NE.AND.EX UP0, UPT, UR7, URZ, UPT, UP0 ;  /* 0x000000ff0700728c */ /* 0x000fd2000bf05300 */
[----:B------:R-:W-:Y:S05]  /*01a0*/  BRA.U UP0, `(.L_x_2) ;  /* 0x0000000100247547 */ /* 0x000fea000b800000 */
[----:B------:R-:W2:Y:S02]  /*01b0*/  LDCU.64 UR6, c[0x0][0x8a8] ;  /* 0x00011500ff0677ac */ /* 0x000ea40008000a00 */
[----:B--2---:R-:W-:-:S04]  /*01c0*/  UISETP.NE.U32.AND UP0, UPT, UR6, URZ, UPT ;  /* 0x000000ff0600728c */ /* 0x004fc8000bf05070 */
[----:B------:R-:W-:-:S09]  /*01d0*/  UISETP.NE.AND.EX UP0, UPT, UR7, URZ, UPT, UP0 ;  /* 0x000000ff0700728c */ /* 0x000fd2000bf05300 */
[----:B------:R-:W-:Y:S05]  /*01e0*/  BRA.U !UP0, `(.L_x_3) ;  /* 0x00000001080c7547 */ /* 0x000fea000b800000 */
[----:B-1----:R-:W1:Y:S02]  /*01f0*/  LDC.64 R2, c[0x0][0x8a8] ;  /* 0x00022a00ff027b82 */ /* 0x002e640000000a00 */
[----:B-1----:R2:W5:Y:S01]  /*0200*/  LDG.E R33, desc[UR46][R2.64] ;  /* 0x0000002e02217981 */ /* 0x002562000c1e1900 */
[----:B------:R-:W-:Y:S05]  /*0210*/  BRA `(.L_x_2) ;  /* 0x0000000000087947 */ /* 0x000fea0003800000 */
.L_x_3:
[----:B------:R-:W2:Y:S02]  /*0220*/  LDCU UR6, c[0x0][0x8a0] ;  /* 0x00011400ff0677ac */ /* 0x000ea40008000800 */
[----:B--2---:R-:W-:Y:S02]  /*0230*/  MOV R33, UR6 ;  /* 0x0000000600217c02 */ /* 0x004fe40008000f00 */
.L_x_2:
[----:B------:R-:W-:Y:S01]  /*0240*/  IMAD.U32 R0, RZ, RZ, UR8 ;  /* 0x00000008ff007e24 */ /* 0x000fe2000f8e00ff */
[----:B------:R-:W-:Y:S04]  /*0250*/  BSSY.RECONVERGENT B0, `(.L_x_4) ;  /* 0x000000c000007945 */ /* 0x000fe80003800200 */
[C---:B------:R-:W-:Y:S02]  /*0260*/  ISETP.NE.OR P1, PT, R0.reuse, 0x1, !P5 ;  /* 0x000000010000780c */ /* 0x040fe40006f25670 */
[----:B------:R-:W-:-:S11]  /*0270*/  ISETP.NE.OR P0, PT, R0, 0x3, !P5 ;  /* 0x000000030000780c */ /* 0x000fd60006f05670 */
[----:B------:R-:W-:Y:S05]  /*0280*/  @P1 BRA `(.L_x_5) ;  /* 0x0000000000201947 */ /* 0x000fea0003800000 */
[----:B------:R-:W3:Y:S02]  /*0290*/  LDCU.64 UR6, c[0x0][0x348] ;  /* 0x00006900ff0677ac */ /* 0x000ee40008000a00 */
[----:B---3--:R-:W-:Y:S02]  /*02a0*/  UIADD3 UR10, UP1, UPT, UR6, 0x80, URZ ;  /* 0x00000080060a7890 */ /* 0x008fe4000ff3e0ff */
[----:B------:R-:W-:Y:S02]  /*02b0*/  UIADD3 UR6, UP0, UPT, UR6, 0x180, URZ ;  /* 0x0000018006067890 */ /* 0x000fe4000ff1e0ff */
[----:B------:R-:W-:Y:S02]  /*02c0*/  UIADD3.X UR11, UPT, UPT, URZ, UR7, URZ, UP1, !UPT ;  /* 0x00000007ff0b7290 */ /* 0x000fe40008ffe4ff */
[----:B------:R-:W-:-:S07]  /*02d0*/  UIADD3.X UR7, UPT, UPT, URZ, UR7, URZ, UP0, !UPT ;  /* 0x00000007ff077290 */ /* 0x000fce00087fe4ff */
[----:B------:R3:W-:Y:S02]  /*02e0*/  UTMACCTL.PF [UR10] ;  /* 0x000000000a0079b9 */ /* 0x0007e40008040000 */
[----:B------:R3:W-:Y:S02]  /*02f0*/  UTMACCTL.PF [UR6] ;  /* 0x00000000060079b9 */ /* 0x0007e40008040000 */
[----:B---3--:R-:W-:Y:S01]  /*0300*/  NOP ;  /* 0x0000000000007918 */ /* 0x008fe20000000000 */
.L_x_5:
[----:B------:R-:W-:Y:S05]  /*0310*/  BSYNC.RECONVERGENT B0 ;  /* 0x0000000000007941 */ /* 0x000fea0003800200 */
.L_x_4:
[----:B------:R-:W-:Y:S04]  /*0320*/  BSSY.RECONVERGENT B0, `(.L_x_6) ;  /* 0x000000a000007945 */ /* 0x000fe80003800200 */
        /* <DEDUP_REMOVED lines=9> */
.L_x_7:
[----:B------:R-:W-:Y:S05]  /*03c0*/  BSYNC.RECONVERGENT B0 ;  /* 0x0000000000007941 */ /* 0x000fea0003800200 */
.L_x_6:
[----:B------:R-:W3:Y:S01]  /*03d0*/  LDCU.64 UR6, c[0x0][0x888] ;  /* 0x00011100ff0677ac */ /* 0x000ee20008000a00 */
[----:B------:R-:W-:Y:S02]  /*03e0*/  UISETP.EQ.U32.AND UP1, UPT, UR4, URZ, UPT ;  /* 0x000000ff0400728c */ /* 0x000fe4000bf22070 */
[----:B------:R-:W-:Y:S02]  /*03f0*/  UPLOP3.LUT UP2, UPT, UPT, UPT, UPT, 0x80, 0x8 ;  /* 0x000000000008789c */ /* 0x000fe40003f4f070 */
[----:B---3--:R-:W-:-:S04]  /*0400*/  UISETP.NE.U32.AND UP0, UPT, UR6, URZ, UPT ;  /* 0x000000ff0600728c */ /* 0x008fc8000bf05070 */
[----:B------:R-:W-:-:S04]  /*0410*/  UISETP.NE.AND.EX UP0, UPT, UR7, URZ, UPT, UP0 ;  /* 0x000000ff0700728c */ /* 0x000fc8000bf05300 */
[----:B------:R-:W-:-:S04]  /*0420*/  UISETP.EQ.OR.EX UP3, UPT, UR5, URZ, !UP0, UP1 ;  /* 0x000000ff0500728c */ /* 0x000fc8000c762710 */
[----:B------:R-:W-:-:S05]  /*0430*/  UP2UR UR53, UPR, URZ, 0x8 ;  /* 0x00000008ff357883 */ /* 0x000fca0008000000 */
[----:B------:R-:W-:Y:S07]  /*0440*/  BRA.U !UP3, `(.L_x_8) ;  /* 0x000000010b207547 */ /* 0x000fee000b800000 */
[----:B------:R-:W-:Y:S01]  /*0450*/  UISETP.NE.U32.AND UP2, UPT, UR4, URZ, UPT ;  /* 0x000000ff0400728c */ /* 0x000fe2000bf45070 */
[----:B-----5:R-:W-:Y:S01]  /*0460*/  FSETP.NEU.AND P0, PT, R35, RZ, PT ;  /* 0x000000ff2300720b */ /* 0x020fe20003f0d000 */
[----:B------:R-:W-:Y:S02]  /*0470*/  USEL UR4, URZ, 0xffffffff, UP0 ;  /* 0xffffffffff047887 */ /* 0x000fe40008000000 */
[----:B------:R-:W-:-:S10]  /*0480*/  UISETP.NE.AND.EX UP2, UPT, UR5, URZ, UPT, UP2 ;  /* 0x000000ff0500728c */ /* 0x000fd4000bf45320 */
[----:B------:R-:W-:Y:S01]  /*0490*/  VOTEU.ANY UP1, P0 ;  /* 0x0000000000ff7886 */ /* 0x000fe20000020100 */
[----:B------:R-:W-:-:S04]  /*04a0*/  @!UP2 USEL UR4, URZ, 0xffffffff, UP1 ;  /* 0xffffffffff04a887 */ /* 0x000fc80008800000 */
[----:B------:R-:W-:-:S04]  /*04b0*/  ULOP3.LUT UR4, UR4, 0x1, URZ, 0xc0, !UPT ;  /* 0x0000000104047892 */ /* 0x000fc8000f8ec0ff */
[----:B------:R-:W-:-:S11]  /*04c0*/  UISETP.NE.U32.AND UP2, UPT, UR4, 0x1, UPT ;  /* 0x000000010400788c */ /* 0x000fd6000bf45070 */
.L_x_8:
[----:B-12---:R-:W1:Y:S01]  /*04d0*/  SHFL.IDX PT, R2, R65, RZ, 0x1f ;  /* 0x00001fff41027589 */ /* 0x006e6200000e0000 */
[----:B------:R-:W-:-:S04]  /*04e0*/  UISETP.NE.AND UP1, UPT, UR8, 0x2, UPT ;  /* 0x000000020800788c */ /* 0x000fc8000bf25270 */
[----:B------:R-:W-:Y:S01]  /*04f0*/  USEL UR6, URZ, 0x1, UP1 ;  /* 0x00000001ff067887 */ /* 0x000fe20008800000 */
[----:B-1----:R-:W-:-:S13]  /*0500*/  ISETP.NE.AND P0, PT, R2, RZ, PT ;  /* 0x000000ff0200720c */ /* 0x002fda0003f05270 */
[----:B------:R-:W-:Y:S05]  /*0510*/  @P0 BRA `(.L_x_9) ;  /* 0x0000000000400947 */ /* 0x000fea0003800000 */
[----:B------:R-:W1:Y:S01]  /*0520*/  S2UR UR5, SR_CgaCtaId ;  /* 0x00000000000579c3 */ /* 0x000e620000008800 */
[----:B------:R-:W-:Y:S01]  /*0530*/  UMOV UR7, 0x400 ;  /* 0x0000040000077882 */ /* 0x000fe20000000000 */
[----:B------:R-:W-:Y:S01]  /*0540*/  UMOV UR4, 0x1 ;  /* 0x0000000100047882 */ /* 0x000fe20000000000 */
[----:B------:R-:W-:Y:S01]  /*0550*/  ELECT P0, URZ, PT ;  /* 0x0000000000ff782f */ /* 0x000fe20003800000 */
[----:B------:R-:W-:-:S04]  /*0560*/  UIADD3 UR10, UPT, UPT, -UR4, 0x100000, URZ ;  /* 0x00100000040a7890 */ /* 0x000fc8000fffe1ff */
[----:B------:R-:W-:Y:S02]  /*0570*/  USHF.L.U32 UR11, UR10, 0xb, URZ ;  /* 0x0000000b0a0b7899 */ /* 0x000fe400080006ff */
[----:B------:R-:W-:Y:S02]  /*0580*/  USHF.L.U32 UR10, UR10, 0x1, URZ ;  /* 0x000000010a0a7899 */ /* 0x000fe400080006ff */
[----:B-1----:R-:W-:Y:S01]  /*0590*/  ULEA UR5, UR5, UR7, 0x18 ;  /* 0x0000000705057291 */ /* 0x002fe2000f8ec0ff */
[----:B------:R-:W1:Y:S11]  /*05a0*/  FENCE.VIEW.ASYNC.S ;  /* 0x00000000000073c6 */ /* 0x000e760000000000 */
[----:B-1----:R1:W2:Y:S01]  /*05b0*/  SYNCS.EXCH.64 URZ, [UR5], UR10 ;  /* 0x0000000a05ff75b2 */ /* 0x0022a20008000100 */
[----:B------:R1:W3:Y:S01]  /*05c0*/  SYNCS.EXCH.64 URZ, [UR5+0x18], UR10 ;  /* 0x0000180a05ff75b2 */ /* 0x0002e20008000100 */
[----:B------:R1:W4:Y:S01]  /*05d0*/  SYNCS.EXCH.64 URZ, [UR5+0x8], UR10 ;  /* 0x0000080a05ff75b2 */ /* 0x0003220008000100 */
[----:B------:R1:W1:Y:S01]  /*05e0*/  SYNCS.EXCH.64 URZ, [UR5+0x20], UR10 ;  /* 0x0000200a05ff75b2 */ /* 0x0002620008000100 */
[----:B------:R1:W1:Y:S01]  /*05f0*/  SYNCS.EXCH.64 URZ, [UR5+0x10], UR10 ;  /* 0x0000100a05ff75b2 */ /* 0x0002620008000100 */
[----:B------:R1:W1:Y:S01]  /*0600*/  SYNCS.EXCH.64 URZ, [UR5+0x28], UR10 ;  /* 0x0000280a05ff75b2 */ /* 0x0002620008000100 */
[----:B------:R-:W-:Y:S01]  /*0610*/  NOP ;  /* 0x0000000000007918 */ /* 0x000fe20000000000 */
.L_x_9:
[----:B------:R-:W2:Y:S01]  /*0620*/  SHFL.IDX PT, R2, R65, RZ, 0x1f ;  /* 0x00001fff41027589 */ /* 0x000ea200000e0000 */
[----:B------:R-:W-:Y:S01]  /*0630*/  NOP ;  /* 0x0000000000007918 */ /* 0x000fe20000000000 */
[----:B--2---:R-:W-:-:S13]  /*0640*/  ISETP.NE.AND P0, PT, R2, 0x1, PT ;  /* 0x000000010200780c */ /* 0x004fda0003f05270 */
[----:B------:R-:W-:Y:S05]  /*0650*/  @P0 BRA `(.L_x_10) ;  /* 0x0000000000500947 */ /* 0x000fea0003800000 */
[----:B------:R-:W2:Y:S01]  /*0660*/  S2UR UR7, SR_CgaCtaId ;  /* 0x00000000000779c3 */ /* 0x000ea20000008800 */
[----:B------:R-:W-:Y:S01]  /*0670*/  UMOV UR9, 0x400 ;  /* 0x0000040000097882 */ /* 0x000fe20000000000 */
[----:B-1----:R-:W-:Y:S01]  /*0680*/  UMOV UR5, 0x20 ;  /* 0x0000002000057882 */ /* 0x002fe20000000000 */
[----:B------:R-:W-:Y:S01]  /*0690*/  UMOV UR4, 0x80 ;  /* 0x0000008000047882 */ /* 0x000fe20000000000 */
[----:B------:R-:W-:-:S04]  /*06a0*/  UIADD3 UR10, UPT, UPT, -UR5, 0x100000, URZ ;  /* 0x00100000050a7890 */ /* 0x000fc8000fffe1ff */
[----:B------:R-:W-:Y:S02]  /*06b0*/  USHF.L.U32 UR11, UR10, 0xb, URZ ;  /* 0x0000000b0a0b7899 */ /* 0x000fe400080006ff */
[----:B------:R-:W-:Y:S02]  /*06c0*/  USHF.L.U32 UR10, UR10, 0x1, URZ ;  /* 0x000000010a0a7899 */ /* 0x000fe400080006ff */
[----:B------:R-:W-:-:S04]  /*06d0*/  UIADD3 UR4, UPT, UPT, -UR4, 0x100000, URZ ;  /* 0x0010000004047890 */ /* 0x000fc8000fffe1ff */
[----:B------:R-:W-:Y:S02]  /*06e0*/  USHF.L.U32 UR5, UR4, 0xb, URZ ;  /* 0x0000000b04057899 */ /* 0x000fe400080006ff */
[----:B------:R-:W-:Y:S01]  /*06f0*/  USHF.L.U32 UR4, UR4, 0x1, URZ ;  /* 0x0000000104047899 */ /* 0x000fe200080006ff */
[----:B------:R-:W-:Y:S01]  /*0700*/  ELECT P0, URZ, PT ;  /* 0x0000000000ff782f */ /* 0x000fe20003800000 */
[----:B--2---:R-:W-:Y:S01]  /*0710*/  ULEA UR7, UR7, UR9, 0x18 ;  /* 0x0000000907077291 */ /* 0x004fe2000f8ec0ff */
[----:B------:R-:W1:Y:S11]  /*0720*/  FENCE.VIEW.ASYNC.S ;  /* 0x00000000000073c6 */ /* 0x000e760000000000 */
[----:B-1----:R2:W1:Y:S01]  /*0730*/  SYNCS.EXCH.64 URZ, [UR7+0x30], UR10 ;  /* 0x0000300a07ff75b2 */ /* 0x0024620008000100 */
[----:B------:R2:W1:Y:S01]  /*0740*/  SYNCS.EXCH.64 URZ, [UR7+0x48], UR4 ;  /* 0x0000480407ff75b2 */ /* 0x0004620008000100 */
[----:B------:R2:W1:Y:S01]  /*0750*/  SYNCS.EXCH.64 URZ, [UR7+0x38], UR10 ;  /* 0x0000380a07ff75b2 */ /* 0x0004620008000100 */
[----:B------:R2:W1:Y:S01]  /*0760*/  SYNCS.EXCH.64 URZ, [UR7+0x50], UR4 ;  /* 0x0000500407ff75b2 */ /* 0x0004620008000100 */
[----:B------:R2:W1:Y:S01]  /*0770*/  SYNCS.EXCH.64 URZ, [UR7+0x40], UR10 ;  /* 0x0000400a07ff75b2 */ /* 0x0004620008000100 */
[----:B------:R2:W1:Y:S02]  /*0780*/  SYNCS.EXCH.64 URZ, [UR7+0x58], UR4 ;  /* 0x0000580407ff75b2 */ /* 0x0004640008000100 */
[----:B--2---:R-:W-:Y:S01]  /*0790*/  NOP ;  /* 0x0000000000007918 */ /* 0x004fe20000000000 */
.L_x_10:
[----:B------:R-:W2:Y:S01]  /*07a0*/  SHFL.IDX PT, R2, R65, RZ, 0x1f ;  /* 0x00001fff41027589 */ /* 0x000ea200000e0000 */
[----:B------:R-:W-:Y:S01]  /*07b0*/  NOP ;  /* 0x0000000000007918 */ /* 0x000fe20000000000 */
[----:B--2---:R-:W-:-:S13]  /*07c0*/  ISETP.NE.AND P0, PT, R2, 0x3, PT ;  /* 0x000000030200780c */ /* 0x004fda0003f05270 */
[----:B------:R-:W-:Y:S05]  /*07d0*/  @P0 BRA `(.L_x_11) ;  /* 0x0000000000300947 */ /* 0x000fea0003800000 */
[----:B-1----:R-:W1:Y:S01]  /*07e0*/  S2UR UR5, SR_CgaCtaId ;  /* 0x00000000000579c3 */ /* 0x002e620000008800 */
        /* <DEDUP_REMOVED lines=8> */
[----:B-1----:R2:W1:Y:S01]  /*0870*/  SYNCS.EXCH.64 URZ, [UR5+0x60], UR10 ;  /* 0x0000600a05ff75b2 */ /* 0x0024620008000100 */
[----:B------:R2:W1:Y:S02]  /*0880*/  SYNCS.EXCH.64 URZ, [UR5+0x68], UR10 ;  /* 0x0000680a05ff75b2 */ /* 0x0004640008000100 */
[----:B--2---:R-:W-:Y:S01]  /*0890*/  NOP ;  /* 0x0000000000007918 */ /* 0x004fe20000000000 */
.L_x_11:
[----:B------:R-:W2:Y:S01]  /*08a0*/  SHFL.IDX PT, R2, R65, RZ, 0x1f ;  /* 0x00001fff41027589 */ /* 0x000ea200000e0000 */
[----:B------:R-:W-:Y:S01]  /*08b0*/  NOP ;  /* 0x0000000000007918 */ /* 0x000fe20000000000 */
[----:B--2---:R-:W-:-:S13]  /*08c0*/  ISETP.NE.AND P0, PT, R2, 0x4, PT ;  /* 0x000000040200780c */ /* 0x004fda0003f05270 */
[----:B------:R-:W-:Y:S05]  /*08d0*/  @P0 BRA `(.L_x_12) ;  /* 0x00000000004c0947 */ /* 0x000fea0003800000 */
[----:B-1----:R-:W1:Y:S01]  /*08e0*/  S2UR UR5, SR_CgaCtaId ;  /* 0x00000000000579c3 */ /* 0x002e620000008800 */
[----:B------:R-:W-:Y:S01]  /*08f0*/  UMOV UR9, 0x100 ;  /* 0x0000010000097882 */ /* 0x000fe20000000000 */
[----:B------:R-:W-:Y:S01]  /*0900*/  UMOV UR7, 0x400 ;  /* 0x0000040000077882 */ /* 0x000fe20000000000 */
[----:B------:R-:W-:Y:S01]  /*0910*/  USEL UR9, UR9, 0xe0, UP2 ;  /* 0x000000e009097887 */ /* 0x000fe20009000000 */
[----:B------:R-:W-:Y:S01]  /*0920*/  UMOV UR4, 0x1 ;  /* 0x0000000100047882 */ /* 0x000fe20000000000 */
[----:B------:R-:W-:Y:S01]  /*0930*/  ELECT P0, URZ, PT ;  /* 0x0000000000ff782f */ /* 0x000fe20003800000 */
[----:B------:R-:W-:-:S04]  /*0940*/  UIADD3 UR10, UPT, UPT, -UR4, 0x100000, URZ ;  /* 0x00100000040a7890 */ /* 0x000fc8000fffe1ff */
[----:B------:R-:W-:Y:S02]  /*0950*/  USHF.L.U32 UR11, UR10, 0xb, URZ ;  /* 0x0000000b0a0b7899 */ /* 0x000fe400080006ff */
[----:B------:R-:W-:Y:S02]  /*0960*/  USHF.L.U32 UR10, UR10, 0x1, URZ ;  /* 0x000000010a0a7899 */ /* 0x000fe400080006ff */
[----:B------:R-:W-:-:S04]  /*0970*/  UIADD3 UR12, UPT, UPT, -UR9, 0x100000, URZ ;  /* 0x00100000090c7890 */ /* 0x000fc8000fffe1ff */
[----:B------:R-:W-:Y:S02]  /*0980*/  USHF.L.U32 UR13, UR12, 0xb, URZ ;  /* 0x0000000b0c0d7899 */ /* 0x000fe400080006ff */
[----:B------:R-:W-:Y:S02]  /*0990*/  USHF.L.U32 UR12, UR12, 0x1, URZ ;  /* 0x000000010c0c7899 */ /* 0x000fe400080006ff */
[----:B-1----:R-:W-:Y:S01]  /*09a0*/  ULEA UR5, UR5, UR7, 0x18 ;  /* 0x0000000705057291 */ /* 0x002fe2000f8ec0ff */
[----:B------:R-:W1:Y:S11]  /*09b0*/  FENCE.VIEW.ASYNC.S ;  /* 0x00000000000073c6 */ /* 0x000e760000000000 */
[----:B-1----:R2:W1:Y:S01]  /*09c0*/  SYNCS.EXCH.64 URZ, [UR5+0x70], UR10 ;  /* 0x0000700a05ff75b2 */ /* 0x0024620008000100 */
[----:B------:R2:W1:Y:S01]  /*09d0*/  SYNCS.EXCH.64 URZ, [UR5+0x80], UR12 ;  /* 0x0000800c05ff75b2 */ /* 0x0004620008000100 */
[----:B------:R2:W1:Y:S01]  /*09e0*/  SYNCS.EXCH.64 URZ, [UR5+0x78], UR10 ;  /* 0x0000780a05ff75b2 */ /* 0x0004620008000100 */
[----:B------:R2:W1:Y:S02]  /*09f0*/  SYNCS.EXCH.64 URZ, [UR5+0x88], UR12 ;  /* 0x0000880c05ff75b2 */ /* 0x0004640008000100 */
[----:B--2---:R-:W-:Y:S01]  /*0a00*/  NOP ;  /* 0x0000000000007918 */ /* 0x004fe20000000000 */
.L_x_12:
        /* <DEDUP_REMOVED lines=22> */
[----:B------:R2:W1:Y:S01]  /*0b70*/  SYNCS.EXCH.64 URZ, [UR7+0xc0], UR4 ;  /* 0x0000c00407ff75b2 */ /* 0x0004620008000100 */
[----:B------:R2:W1:Y:S01]  /*0b80*/  SYNCS.EXCH.64 URZ, [UR7+0xa8], UR10 ;  /* 0x0000a80a07ff75b2 */ /* 0x0004620008000100 */
[----:B------:R2:W1:Y:S02]  /*0b90*/  SYNCS.EXCH.64 URZ, [UR7+0xc8], UR4 ;  /* 0x0000c80407ff75b2 */ /* 0x0004640008000100 */
[----:B--2---:R-:W-:Y:S01]  /*0ba0*/  NOP ;  /* 0x0000000000007918 */ /* 0x004fe20000000000 */
.L_x_13:
        /* <DEDUP_REMOVED lines=18> */
.L_x_14:
[----:B-1----:R-:W1:Y:S01]  /*0cd0*/  S2UR UR5, SR_CTAID.X ;  /* 0x00000000000579c3 */ /* 0x002e620000002500 */
[----:B------:R-:W-:-:S05]  /*0ce0*/  CS2R.32 R59, SR_CgaSize ;  /* 0x00000000003b7805 */ /* 0x000fca0000008a00 */
[----:B------:R-:W-:-:S05]  /*0cf0*/  IMAD R59, R59, -0xa0, RZ ;  /* 0xffffff603b3b7824 */ /* 0x000fca00078e02ff */
[----:B------:R-:W-:-:S14]  /*0d00*/  R2UR UR9, R59 ;  /* 0x000000003b0972ca */ /* 0x000fdc00000e0000 */
[----:B------:R-:W2:Y:S01]  /*0d10*/  LDCU UR9, c[0x0][UR9+0x2b0] ;  /* 0x00005600090977ac */ /* 0x000ea20008000800 */
[----:B------:R-:W-:Y:S01]  /*0d20*/  NOP ;  /* 0x0000000000007918 */ /* 0x000fe20000000000 */
[----:B------:R-:W-:-:S05]  /*0d30*/  CS2R.32 R59, SR_CgaSize ;  /* 0x00000000003b7805 */ /* 0x000fca0000008a00 */
[----:B------:R-:W-:-:S05]  /*0d40*/  IMAD R59, R59, -0xa0, RZ ;  /* 0xffffff603b3b7824 */ /* 0x000fca00078e02ff */
[----:B------:R-:W-:-:S14]  /*0d50*/  R2UR UR7, R59 ;  /* 0x000000003b0772ca */ /* 0x000fdc00000e0000 */
[----:B------:R-:W3:Y:S01]  /*0d60*/  LDCU UR7, c[0x0][UR7+0x2b4] ;  /* 0x00005680070777ac */ /* 0x000ee20008000800 */
[----:B------:R-:W4:Y:S08]  /*0d70*/  S2UR UR4, SR_CTAID.Y ;  /* 0x00000000000479c3 */ /* 0x000f300000002600 */
[----:B------:R-:W3:Y:S01]  /*0d80*/  LDC R10, c[0x0][0xb24] ;  /* 0x0002c900ff0a7b82 */ /* 0x000ee20000000800 */
[----:B-1----:R-:W-:-:S02]  /*0d90*/  I2FP.F32.U32 R59, UR5 ;  /* 0x00000005003b7c45 */ /* 0x002fc40008201000 */
[----:B------:R-:W-:-:S05]  /*0da0*/  CS2R.32 R3, SR_CgaSize ;  /* 0x0000000000037805 */ /* 0x000fca0000008a00 */
[----:B------:R-:W-:-:S06]  /*0db0*/  IMAD R3, R3, -0xa0, RZ ;  /* 0xffffff6003037824 */ /* 0x000fcc00078e02ff */
[----:B------:R-:W1:Y:S01]  /*0dc0*/  LDC R3, c[0x0][R3+0x2a0] ;  /* 0x0000a80003037b82 */ /* 0x000e620000000800 */
[----:B------:R-:W-:Y:S01]  /*0dd0*/  MOV R21, UR5 ;  /* 0x0000000500157c02 */ /* 0x000fe20008000f00 */
[----:B--2---:R-:W-:Y:S01]  /*0de0*/  FMUL R59, R59, UR9 ;  /* 0x000000093b3b7c20 */ /* 0x004fe20008400000 */
[----:B----4-:R-:W-:Y:S02]  /*0df0*/  I2FP.F32.U32 R58, UR4 ;  /* 0x00000004003a7c45 */ /* 0x010fe40008201000 */
[----:B------:R-:W-:-:S05]  /*0e00*/  CS2R.32 R2, SR_CgaSize ;  /* 0x0000000000027805 */ /* 0x000fca0000008a00 */
[----:B------:R-:W-:-:S06]  /*0e10*/  IMAD R2, R2, -0xa0, RZ ;  /* 0xffffff6002027824 */ /* 0x000fcc00078e02ff */
[----:B------:R-:W2:Y:S01]  /*0e20*/  LDC R2, c[0x0][R2+0x2a4] ;  /* 0x0000a90002027b82 */ /* 0x000ea20000000800 */
[----:B------:R-:W-:Y:S01]  /*0e30*/  MOV R20, UR4 ;  /* 0x0000000400147c02 */ /* 0x000fe20008000f00 */
[----:B------:R-:W4:Y:S01]  /*0e40*/  F2I.U32.TRUNC.NTZ R59, R59 ;  /* 0x0000003b003b7305 */ /* 0x000f22000020f000 */
[----:B---3--:R-:W-:-:S05]  /*0e50*/  FMUL R58, R58, UR7 ;  /* 0x000000073a3a7c20 */ /* 0x008fca0008400000 */
[----:B------:R-:W-:Y:S01]  /*0e60*/  BAR.SYNC.DEFER_BLOCKING 0x0 ;  /* 0x0000000000007b1d */ /* 0x000fe20000010000 */
[----:B------:R-:W-:-:S05]  /*0e70*/  ISETP.GE.AND P0, PT, R10, 0x1, PT ;  /* 0x000000010a00780c */ /* 0x000fca0003f06270 */
[----:B------:R-:W3:Y:S02]  /*0e80*/  F2I.U32.TRUNC.NTZ R58, R58 ;  /* 0x0000003a003a7305 */ /* 0x000ee4000020f000 */
[----:B------:R-:W2:Y:S01]  /*0e90*/  S2UR UR36, SR_CTAID.Z ;  /* 0x00000000002479c3 */ /* 0x000ea20000002700 */
[----:B----4-:R-:W-:-:S05]  /*0ea0*/  IADD3 R59, PT, PT, -R59, RZ, RZ ;  /* 0x000000ff3b3b7210 */ /* 0x010fca0007ffe1ff */
[----:B-1----:R-:W-:Y:S01]  /*0eb0*/  IMAD R59, R3, R59, UR5 ;  /* 0x00000005033b7e24 */ /* 0x002fe2000f8e023b */
[----:B---3--:R-:W-:-:S05]  /*0ec0*/  IADD3 R58, PT, PT, -R58, RZ, RZ ;  /* 0x000000ff3a3a7210 */ /* 0x008fca0007ffe1ff */
[----:B--2---:R-:W-:Y:S01]  /*0ed0*/  IMAD R58, R2, R58, UR4 ;  /* 0x00000004023a7e24 */ /* 0x004fe2000f8e023a */
[----:B------:R-:W-:Y:S06]  /*0ee0*/  @!P0 BRA `(.L_x_15) ;  /* 0x0000000000b88947 */ /* 0x000fec0003800000 */
[----:B------:R-:W1:Y:S01]  /*0ef0*/  LDC.64 R4, c[0x0][0xb18] ;  /* 0x0002c600ff047b82 */ /* 0x000e620000000a00 */
[----:B------:R-:W-:-:S07]  /*0f00*/  ISETP.NE.AND P0, PT, R10, 0x1, PT ;  /* 0x000000010a00780c */ /* 0x000fce0003f05270 */
[----:B------:R-:W2:Y:S08]  /*0f10*/  LDC R9, c[0x0][0xb0c] ;  /* 0x0002c300ff097b82 */ /* 0x000eb00000000800 */
[----:B------:R-:W3:Y:S08]  /*0f20*/  LDC R12, c[0x0][0x370] ;  /* 0x0000dc00ff0c7b82 */ /* 0x000ef00000000800 */
[----:B------:R-:W4:Y:S01]  /*0f30*/  LDC R11, c[0x0][0x374] ;  /* 0x0000dd00ff0b7b82 */ /* 0x000f220000000800 */
[----:B-1----:R-:W-:-:S07]  /*0f40*/  ISETP.NE.AND P1, PT, R4, 0x1, PT ;  /* 0x000000010400780c */ /* 0x002fce0003f25270 */
[----:B------:R-:W3:Y:S01]  /*0f50*/  LDC.64 R6, c[0x0][0xb10] ;  /* 0x0002c400ff067b82 */ /* 0x000ee20000000a00 */
[----:B--2---:R-:W-:-:S07]  /*0f60*/  ISETP.NE.AND P2, PT, R9, 0x1, PT ;  /* 0x000000010900780c */ /* 0x004fce0003f45270 */
[----:B------:R-:W1:Y:S08]  /*0f70*/  LDC R8, c[0x0][0xb20] ;  /* 0x0002c800ff087b82 */ /* 0x000e700000000800 */
[----:B------:R-:W2:Y:S01]  /*0f80*/  LDC.64 R2, c[0x0][0xb28] ;  /* 0x0002ca00ff027b82 */ /* 0x000ea20000000a00 */
[----:B----4-:R-:W-:-:S04]  /*0f90*/  IMAD.HI.U32 R13, R11, R5, RZ ;  /* 0x000000050b0d7227 */ /* 0x010fc800078e00ff */
[----:B------:R-:W-:-:S04]  /*0fa0*/  IMAD.HI.U32 R5, R20, R5, RZ ;  /* 0x0000000514057227 */ /* 0x000fc800078e00ff */
[----:B---3--:R-:W-:-:S05]  /*0fb0*/  IMAD.HI.U32 R14, R12, R6, RZ ;  /* 0x000000060c0e7227 */ /* 0x008fca00078e00ff */
[-C--:B------:R-:W-:Y:S01]  /*0fc0*/  @P2 SHF.R.U32.HI R12, RZ, R7.reuse, R14 ;  /* 0x00000007ff0c2219 */ /* 0x080fe2000001160e */
[----:B------:R-:W-:Y:S01]  /*0fd0*/  IMAD.HI.U32 R14, R21, R6, RZ ;  /* 0x00000006150e7227 */ /* 0x000fe200078e00ff */
[-C--:B-1----:R-:W-:Y:S02]  /*0fe0*/  @P1 SHF.R.U32.HI R11, RZ, R8.reuse, R13 ;  /* 0x00000008ff0b1219 */ /* 0x082fe4000001160d */
[----:B------:R-:W-:Y:S02]  /*0ff0*/  SHF.R.U32.HI R5, RZ, R8, R5 ;  /* 0x00000008ff057219 */ /* 0x000fe40000011605 */
[----:B------:R-:W-:Y:S02]  /*1000*/  SHF.R.U32.HI R14, RZ, R7, R14 ;  /* 0x00000007ff0e7219 */ /* 0x000fe4000001160e */
[----:B------:R-:W-:Y:S01]  /*1010*/  SEL R5, R20, R5, !P1 ;  /* 0x0000000514057207 */ /* 0x000fe20004800000 */
[----:B--2---:R-:W-:Y:S01]  /*1020*/  IMAD.HI.U32 R13, R11, R2, RZ ;  /* 0x000000020b0d7227 */ /* 0x004fe200078e00ff */
[----:B------:R-:W-:-:S03]  /*1030*/  SEL R14, R21, R14, !P2 ;  /* 0x0000000e150e7207 */ /* 0x000fc60005000000 */
[----:B------:R-:W-:Y:S01]  /*1040*/  IMAD.HI.U32 R6, R12, R2, RZ ;  /* 0x000000020c067227 */ /* 0x000fe200078e00ff */
[----:B------:R-:W-:-:S04]  /*1050*/  @P0 SHF.R.U32.HI R11, RZ, R3, R13 ;  /* 0x00000003ff0b0219 */ /* 0x000fc8000001160d */
[----:B------:R-:W-:Y:S01]  /*1060*/  @P0 SHF.R.U32.HI R12, RZ, R3, R6 ;  /* 0x00000003ff0c0219 */ /* 0x000fe20000011606 */
[----:B------:R-:W-:-:S04]  /*1070*/  IMAD R11, R11, R10, RZ ;  /* 0x0000000a0b0b7224 */ /* 0x000fc800078e02ff */
[----:B------:R-:W-:Y:S01]  /*1080*/  IMAD R6, R12, R10, RZ ;  /* 0x0000000a0c067224 */ /* 0x000fe200078e02ff */
[----:B------:R-:W-:-:S04]  /*1090*/  ISETP.GE.AND P1, PT, R5, R11, PT ;  /* 0x0000000b0500720c */ /* 0x000fc80003f26270 */
[----:B------:R-:W-:Y:S01]  /*10a0*/  ISETP.GE.OR P1, PT, R14, R6, P1 ;  /* 0x000000060e00720c */ /* 0x000fe20000f26670 */
[----:B------:R-:W-:-:S05]  /*10b0*/  IMAD.HI.U32 R6, R5, R2, RZ ;  /* 0x0000000205067227 */ /* 0x000fca00078e00ff */
[----:B------:R-:W-:-:S04]  /*10c0*/  SHF.R.U32.HI R6, RZ, R3, R6 ;  /* 0x00000003ff067219 */ /* 0x000fc80000011606 */
[----:B------:R-:W-:-:S03]  /*10d0*/  SEL R6, R5, R6, !P0 ;  /* 0x0000000605067207 */ /* 0x000fc60004000000 */
[----:B------:R-:W-:Y:S01]  /*10e0*/  @!P1 IMAD.HI.U32 R7, R14, R2, RZ ;  /* 0x000000020e079227 */ /* 0x000fe200078e00ff */
[----:B------:R-:W-:-:S04]  /*10f0*/  IADD3 R2, PT, PT, -R6, RZ, RZ ;  /* 0x000000ff06027210 */ /* 0x000fc80007ffe1ff */
[----:B------:R-:W-:Y:S01]  /*1100*/  @!P1 SHF.R.U32.HI R3, RZ, R3, R7 ;  /* 0x00000003ff039219 */ /* 0x000fe20000011607 */
[----:B------:R-:W-:Y:S01]  /*1110*/  IMAD R2, R10, R2, R5 ;  /* 0x000000020a027224 */ /* 0x000fe200078e0205 */
[----:B------:R-:W-:Y:S02]  /*1120*/  IADD3 R7, PT, PT, -R5, RZ, RZ ;  /* 0x000000ff05077210 */ /* 0x000fe40007ffe1ff */
[----:B------:R-:W-:-:S03]  /*1130*/  @!P1 SEL R3, R14, R3, !P0 ;  /* 0x000000030e039207 */ /* 0x000fc60004000000 */
[----:B------:R-:W-:Y:S02]  /*1140*/  IMAD R7, R4, R7, R20 ;  /* 0x0000000704077224 */ /* 0x000fe400078e0214 */
[--C-:B------:R-:W-:Y:S02]  /*1150*/  @!P1 IMAD.IADD R6, R6, 0x1, -R3.reuse ;  /* 0x0000000106069824 */ /* 0x100fe400078e0a03 */
[----:B------:R-:W-:Y:S01]  /*1160*/  @!P1 IMAD R3, R2, R12, R3 ;  /* 0x0000000c02039224 */ /* 0x000fe200078e0203 */
[----:B------:R-:W-:Y:S01]  /*1170*/  IADD3 R2, PT, PT, -R14, RZ, RZ ;  /* 0x000000ff0e027210 */ /* 0x000fe20007ffe1ff */
[----:B------:R-:W-:Y:S02]  /*1180*/  @!P1 IMAD R5, R6, R10, R14 ;  /* 0x0000000a06059224 */ /* 0x000fe400078e020e */
[----:B------:R-:W-:Y:S02]  /*1190*/  @!P1 IMAD.MOV.U32 R14, RZ, RZ, R3 ;  /* 0x000000ffff0e9224 */ /* 0x000fe400078e0003 */
[----:B------:R-:W-:-:S02]  /*11a0*/  IMAD R2, R9, R2, R21 ;  /* 0x0000000209027224 */ /* 0x000fc400078e0215 */
[----:B------:R-:W-:Y:S02]  /*11b0*/  IMAD R20, R5, R4, R7 ;  /* 0x0000000405147224 */ /* 0x000fe400078e0207 */
[----:B------:R-:W-:Y:S02]  /*11c0*/  IMAD R21, R14, R9, R2 ;  /* 0x000000090e157224 */ /* 0x000fe400078e0202 */
.L_x_15:
[----:B------:R-:W1:Y:S01]  /*11d0*/  LDCU UR4, c[0x0][0xb30] ;  /* 0x00016600ff0477ac */ /* 0x000e620008000800 */
[----:B------:R-:W2:Y:S08]  /*11e0*/  S2UR UR37, SR_CgaCtaId ;  /* 0x00000000002579c3 */ /* 0x000eb00000008800 */
[----:B------:R-:W3:Y:S01]  /*11f0*/  LDC R26, c[0x0][0xb24] ;  /* 0x0002c900ff1a7b82 */ /* 0x000ee20000000800 */
[----:B-1----:R-:W-:-:S09]  /*1200*/  UISETP.NE.AND UP1, UPT, UR4, 0x1, UPT ;  /* 0x000000010400788c */ /* 0x002fd2000bf25270 */
[----:B--2---:R-:W-:Y:S05]  /*1210*/  BRA.U UP1, `(.L_x_16) ;  /* 0x0000000101407547 */ /* 0x004fea000b800000 */
[----:B------:R-:W1:Y:S08]  /*1220*/  LDC.64 R4, c[0x0][0xb10] ;  /* 0x0002c400ff047b82 */ /* 0x000e700000000a00 */
[----:B------:R-:W2:Y:S08]  /*1230*/  LDC.64 R2, c[0x0][0xb18] ;  /* 0x0002c600ff027b82 */ /* 0x000eb00000000a00 */
[----:B------:R-:W4:Y:S08]  /*1240*/  LDC R6, c[0x0][0xb20] ;  /* 0x0002c800ff067b82 */ /* 0x000f300000000800 */
[----:B------:R-:W3:Y:S01]  /*1250*/  LDC R7, c[0x0][0xb0c] ;  /* 0x0002c300ff077b82 */ /* 0x000ee20000000800 */
[----:B-1----:R-:W-:-:S05]  /*1260*/  IMAD.HI.U32 R4, R21, R4, RZ ;  /* 0x0000000415047227 */ /* 0x002fca00078e00ff */
[----:B------:R-:W-:Y:S01]  /*1270*/  SHF.R.U32.HI R4, RZ, R5, R4 ;  /* 0x00000005ff047219 */ /* 0x000fe20000011604 */
[----:B--2---:R-:W-:Y:S01]  /*1280*/  IMAD.HI.U32 R3, R20, R3, RZ ;  /* 0x0000000314037227 */ /* 0x004fe200078e00ff */
[----:B------:R-:W-:-:S04]  /*1290*/  ISETP.NE.AND P0, PT, R2, 0x1, PT ;  /* 0x000000010200780c */ /* 0x000fc80003f05270 */
[----:B----4-:R-:W-:-:S04]  /*12a0*/  SHF.R.U32.HI R3, RZ, R6, R3 ;  /* 0x00000006ff037219 */ /* 0x010fc80000011603 */
[----:B------:R-:W-:Y:S02]  /*12b0*/  SEL R3, R20, R3, !P0 ;  /* 0x0000000314037207 */ /* 0x000fe40004000000 */
[----:B---3--:R-:W-:-:S04]  /*12c0*/  ISETP.NE.AND P1, PT, R7, 0x1, PT ;  /* 0x000000010700780c */ /* 0x008fc80003f25270 */
[----:B------:R-:W-:-:S05]  /*12d0*/  SEL R4, R21, R4, !P1 ;  /* 0x0000000415047207 */ /* 0x000fca0004800000 */
[----:B------:R-:W-:Y:S02]  /*12e0*/  IMAD.IADD R5, R3, 0x1, -R4 ;  /* 0x0000000103057824 */ /* 0x000fe400078e0a04 */
[----:B------:R-:W-:Y:S02]  /*12f0*/  IMAD.IADD R3, R4, 0x1, -R3 ;  /* 0x0000000104037824 */ /* 0x000fe400078e0a03 */
[----:B------:R-:W-:Y:S02]  /*1300*/  IMAD R21, R5, R7, R21 ;  /* 0x0000000705157224 */ /* 0x000fe400078e0215 */
[----:B------:R-:W-:-:S07]  /*1310*/  IMAD R20, R3, R2, R20 ;  /* 0x0000000203147224 */ /* 0x000fce00078e0214 */
.L_x_16:
[----:B------:R-:W-:Y:S01]  /*1320*/  BAR.SYNC.DEFER_BLOCKING 0x0 ;  /* 0x0000000000007b1d */ /* 0x000fe20000010000 */
[----:B------:R-:W-:Y:S01]  /*1330*/  UISETP.NE.AND UP1, UPT, UR8, 0x2, UPT ;  /* 0x000000020800788c */ /* 0x000fe2000bf25270 */
[----:B------:R-:W-:Y:S02]  /*1340*/  ISETP.NE.OR P5, PT, R0, 0x2, !P5 ;  /* 0x000000020000780c */ /* 0x000fe40006fa5670 */
[----:B------:R-:W-:-:S06]  /*1350*/  LOP3.LUT R2, R70, 0x1f, RZ, 0xc0, !PT ;  /* 0x0000001f46027812 */ /* 0x000fcc00078ec0ff */
[----:B------:R-:W-:Y:S05]  /*1360*/  BRA.U UP1, `(.L_x_17) ;  /* 0x0000001101887547 */ /* 0x000fea000b800000 */
[----:B------:R-:W1:Y:S01]  /*1370*/  LDCU UR13, c[0x0][0x38c] ;  /* 0x00007180ff0d77ac */ /* 0x000e620008000800 */
[----:B------:R-:W2:Y:S01]  /*1380*/  LDC R8, c[0x0][0x370] ;  /* 0x0000dc00ff087b82 */ /* 0x000ea20000000800 */
[----:B------:R-:W-:Y:S01]  /*1390*/  PLOP3.LUT P1, PT, PT, PT, UP2, 0x80, 0x8 ;  /* 0x000000000008781c */ /* 0x000fe20003f2f028 */
[----:B------:R-:W-:Y:S01]  /*13a0*/  IMAD.MOV.U32 R15, RZ, RZ, 0x1 ;  /* 0x00000001ff0f7424 */ /* 0x000fe200078e00ff */
[----:B------:R-:W-:Y:S01]  /*13b0*/  ISETP.EQ.OR P4, PT, R2, RZ, P5 ;  /* 0x000000ff0200720c */ /* 0x000fe20002f82670 */
[----:B------:R-:W-:Y:S01]  /*13c0*/  IMAD.MOV.U32 R14, RZ, RZ, RZ ;  /* 0x000000ffff0e7224 */ /* 0x000fe200078e00ff */
[----:B------:R-:W-:Y:S02]  /*13d0*/  PLOP3.LUT P1, PT, P1, PT, PT, 0x8, 0x80 ;  /* 0x000000000080781c */ /* 0x000fe40000f2e170 */
[----:B------:R-:W-:Y:S01]  /*13e0*/  CS2R R12, SRZ ;  /* 0x00000000000c7805 */ /* 0x000fe2000001ff00 */
[----:B------:R-:W-:Y:S01]  /*13f0*/  IMAD.MOV.U32 R11, RZ, RZ, 0x1 ;  /* 0x00000001ff0b7424 */ /* 0x000fe200078e00ff */
[----:B------:R-:W4:Y:S01]  /*1400*/  LDC R0, c[0x0][0x374] ;  /* 0x0000dd00ff007b82 */ /* 0x000f220000000800 */
[----:B------:R-:W2:Y:S01]  /*1410*/  LDCU.64 UR22, c[0x0][0x348] ;  /* 0x00006900ff1677ac */ /* 0x000ea20008000a00 */
[----:B------:R-:W-:Y:S01]  /*1420*/  UMOV UR6, URZ ;  /* 0x000000ff00067c82 */ /* 0x000fe20008000000 */
[----:B-1----:R-:W-:-:S04]  /*1430*/  UIADD3 UR5, UPT, UPT, UR13, 0x7f, URZ ;  /* 0x0000007f0d057890 */ /* 0x002fc8000fffe0ff */
[----:B------:R-:W-:-:S04]  /*1440*/  USHF.R.S32.HI UR4, URZ, 0x1f, UR5 ;  /* 0x0000001fff047899 */ /* 0x000fc80008011405 */
[----:B------:R-:W-:-:S04]  /*1450*/  ULEA.HI UR4, UR4, UR5, URZ, 0x7 ;  /* 0x0000000504047291 */ /* 0x000fc8000f8f38ff */
[----:B------:R-:W-:Y:S02]  /*1460*/  USHF.R.S32.HI UR15, URZ, 0x7, UR4 ;  /* 0x00000007ff0f7899 */ /* 0x000fe40008011404 */
[----:B------:R-:W-:Y:S02]  /*1470*/  UIADD3 UR4, UPT, UPT, UR13, -0x1, URZ ;  /* 0xffffffff0d047890 */ /* 0x000fe4000fffe0ff */
[----:B------:R-:W-:Y:S02]  /*1480*/  UISETP.LT.U32.AND UP0, UPT, UR15, 0x3, UPT ;  /* 0x000000030f00788c */ /* 0x000fe4000bf01070 */
[----:B------:R-:W-:Y:S02]  /*1490*/  UISETP.GE.U32.AND UP1, UPT, UR4, -0xff, UPT ;  /* 0xffffff010400788c */ /* 0x000fe4000bf26070 */
[----:B------:R-:W-:Y:S02]  /*14a0*/  USEL UR14, UR15, 0x3, UP0 ;  /* 0x000000030f0e7887 */ /* 0x000fe40008000000 */
[----:B------:R-:W-:-:S02]  /*14b0*/  UIADD3 UR13, UPT, UPT, UR13, 0xfe, URZ ;  /* 0x000000fe0d0d7890 */ /* 0x000fc4000fffe0ff */
[----:B------:R-:W-:Y:S02]  /*14c0*/  UIADD3 UR5, UPT, UPT, UR14, -0x1, URZ ;  /* 0xffffffff0e057890 */ /* 0x000fe4000fffe0ff */
[----:B------:R-:W-:-:S03]  /*14d0*/  UIADD3 UR7, UPT, UPT, UR15, -UR14, URZ ;  /* 0x8000000e0f077290 */ /* 0x000fc6000fffe0ff */
[----:B------:R-:W-:-:S04]  /*14e0*/  @UP1 UIADD3 UR5, UPT, UPT, UR14, URZ, URZ ;  /* 0x000000ff0e051290 */ /* 0x000fc8000fffe0ff */
[----:B--2---:R-:W-:-:S12]  /*14f0*/  UIADD3 UR5, UPT, UPT, UR5, 0x1, URZ ;  /* 0x0000000105057890 */ /* 0x004fd8000fffe0ff */
.L_x_35:
[----:B------:R-:W-:Y:S01]  /*1500*/  UISETP.NE.AND UP0, UPT, UR37, URZ, UPT ;  /* 0x000000ff2500728c */ /* 0x000fe2000bf05270 */
[----:B------:R-:W1:Y:S08]  /*1510*/  S2UR UR37, SR_CgaCtaId ;  /* 0x00000000002579c3 */ /* 0x000e700000008800 */
[----:B------:R-:W-:Y:S05]  /*1520*/  BRA.U UP0, `(.L_x_18) ;  /* 0x0000000100347547 */ /* 0x000fea000b800000 */
[----:B------:R-:W2:Y:S01]  /*1530*/  S2R R2, SR_CgaCtaId ;  /* 0x0000000000027919 */ /* 0x000ea20000008800 */
[----:B------:R-:W-:-:S04]  /*1540*/  MOV R3, 0x400 ;  /* 0x0000040000037802 */ /* 0x000fc80000000f00 */
[----:B--2---:R-:W-:Y:S02]  /*1550*/  LEA R2, R2, R3, 0x18 ;  /* 0x0000000302027211 */ /* 0x004fe400078ec0ff */
[----:B------:R-:W-:-:S03]  /*1560*/  SHF.L.U32 R3, R11, 0x1f, RZ ;  /* 0x0000001f0b037819 */ /* 0x000fc600000006ff */
[----:B------:R-:W-:-:S04]  /*1570*/  IMAD R2, R12, 0x8, R2 ;  /* 0x000000080c027824 */ /* 0x000fc800078e0202 */
[----:B------:R-:W2:Y:S02]  /*1580*/  SYNCS.PHASECHK.TRANS64.TRYWAIT P0, [R2+URZ+0xe0], R3 ;  /* 0x0000e003020075a7 */ /* 0x000ea400080011ff */
[----:B--2---:R-:W-:Y:S05]  /*1590*/  @!P0 BRA `(.L_x_19) ;  /* 0x00000058008c8947 */ /* 0x004fea0003800000 */
.L_x_114:
[----:B------:R-:W-:Y:S01]  /*15a0*/  VIADD R12, R12, 0x1 ;  /* 0x000000010c0c7836 */ /* 0x000fe20000000000 */
[----:B------:R2:W-:Y:S04]  /*15b0*/  SYNCS.ARRIVE.TRANS64.A1T0 RZ, [R2+URZ+0xd0], RZ ;  /* 0x0000d0ff02ff79a7 */ /* 0x0005e800081000ff */
[----:B------:R-:W-:-:S04]  /*15c0*/  ISETP.NE.AND P0, PT, R12, 0x2, PT ;  /* 0x000000020c00780c */ /* 0x000fc80003f05270 */
[----:B------:R-:W-:Y:S02]  /*15d0*/  SEL R12, R12, RZ, P0 ;  /* 0x000000ff0c0c7207 */ /* 0x000fe40000000000 */
[----:B--2---:R-:W-:-:S04]  /*15e0*/  SEL R2, RZ, 0x1, P0 ;  /* 0x00000001ff027807 */ /* 0x004fc80000000000 */
[----:B------:R-:W-:-:S07]  /*15f0*/  LOP3.LUT R11, R11, R2, RZ, 0x3c, !PT ;  /* 0x000000020b0b7212 */ /* 0x000fce00078e3cff */
.L_x_18:
[----:B------:R-:W-:Y:S01]  /*1600*/  UMOV UR4, 0x400 ;  /* 0x0000040000047882 */ /* 0x000fe20000000000 */
[----:B------:R-:W-:Y:S01]  /*1610*/  SHF.L.U32 R2, R15, 0x1f, RZ ;  /* 0x0000001f0f027819 */ /* 0x000fe200000006ff */
[----:B-1----:R-:W-:Y:S01]  /*1620*/  ULEA UR4, UR37, UR4, 0x18 ;  /* 0x0000000425047291 */ /* 0x002fe2000f8ec0ff */
[----:B------:R-:W-:Y:S01]  /*1630*/  R2UR UR35, R21 ;  /* 0x00000000152372ca */ /* 0x000fe200000e0000 */
[----:B------:R-:W-:Y:S01]  /*1640*/  UISETP.GE.U32.AND UP0, UPT, UR13, 0xff, UPT ;  /* 0x000000ff0d00788c */ /* 0x000fe2000bf06070 */
[----:B------:R-:W-:Y:S01]  /*1650*/  R2UR UR19, R20 ;  /* 0x00000000141372ca */ /* 0x000fe200000e0000 */
[----:B------:R-:W-:Y:S01]  /*1660*/  ULEA UR8, UR6, UR4, 0x3 ;  /* 0x0000000406087291 */ /* 0x000fe2000f8e18ff */
[----:B------:R-:W-:-:S08]  /*1670*/  UMOV UR29, URZ ;  /* 0x000000ff001d7c82 */ /* 0x000fd00008000000 */
[----:B------:R1:W2:Y:S01]  /*1680*/  SYNCS.PHASECHK.TRANS64.TRYWAIT P0, [UR8+0x18], R2 ;  /* 0x00001802ff0075a7 */ /* 0x0002a20008001108 */
[----:B------:R-:W-:Y:S02]  /*1690*/  USHF.L.U32 UR35, UR35, 0x6, URZ ;  /* 0x0000000623237899 */ /* 0x000fe400080006ff */
[----:B------:R-:W-:Y:S01]  /*16a0*/  USHF.L.U32 UR19, UR19, 0x6, URZ ;  /* 0x0000000613137899 */ /* 0x000fe200080006ff */
[----:B------:R-:W-:Y:S11]  /*16b0*/  BRA.U !UP0, `(.L_x_20) ;  /* 0x0000000108d47547 */ /* 0x000ff6000b800000 */
[----:B------:R-:W-:Y:S01]  /*16c0*/  UMOV UR21, URZ ;  /* 0x000000ff00157c82 */ /* 0x000fe20008000000 */
[----:B------:R-:W-:-:S05]  /*16d0*/  UMOV UR42, UR6 ;  /* 0x00000006002a7c82 */ /* 0x000fca0008000000 */
.L_x_25:
[----:B-1----:R-:W-:Y:S01]  /*16e0*/  ULEA UR33, UR42, UR4, 0x3 ;  /* 0x000000042a217291 */ /* 0x002fe2000f8e18ff */
[----:B--2---:R-:W-:Y:S01]  /*16f0*/  @!P5 MOV R3, 0x8000 ;  /* 0x000080000003d802 */ /* 0x004fe20000000f00 */
[----:B--2---:R-:W-:Y:S10]  /*1700*/  @P0 BRA `(.L_x_21) ;  /* 0x00000000000c0947 */ /* 0x004ff40003800000 */
[----:B------:R-:W-:-:S04]  /*1710*/  SHF.L.U32 R4, R15, 0x1f, RZ ;  /* 0x0000001f0f047819 */ /* 0x000fc800000006ff */
[----:B------:R-:W2:Y:S02]  /*1720*/  SYNCS.PHASECHK.TRANS64.TRYWAIT P0, [UR33+0x18], R4 ;  /* 0x00001804ff0075a7 */ /* 0x000ea40008001121 */
[----:B--2---:R-:W-:Y:S05]  /*1730*/  @!P0 BRA `(.L_x_22) ;  /* 0x0000005800388947 */ /* 0x004fea0003800000 */
.L_x_21:
[----:B------:R2:W-:Y:S01]  /*1740*/  @!P5 SYNCS.ARRIVE.TRANS64 RZ, [UR33], R3 ;  /* 0x00000003ffffd9a7 */ /* 0x0005e20008000021 */
[----:B------:R-:W-:Y:S04]  /*1750*/  BSSY.RECONVERGENT B0, `(.L_x_23) ;  /* 0x0000003000007945 */ /* 0x000fe80003800200 */
[----:B------:R-:W-:Y:S05]  /*1760*/  @P4 BRA `(.L_x_24) ;  /* 0x0000000000044947 */ /* 0x000fea0003800000 */
[----:B------:R-:W-:Y:S05]  /*1770*/  BPT.TRAP 0x1 ;  /* 0x000000040000795c */ /* 0x000fea0000300000 */
.L_x_24:
[----:B------:R-:W-:Y:S05]  /*1780*/  BSYNC.RECONVERGENT B0 ;  /* 0x0000000000007941 */ /* 0x000fea0003800200 */
.L_x_23:
[----:B------:R-:W-:Y:S02]  /*1790*/  UIADD3 UR6, UPT, UPT, UR42, 0x1, URZ ;  /* 0x000000012a067890 */ /* 0x000fe4000fffe0ff */
[----:B------:R-:W-:Y:S02]  /*17a0*/  UIADD3 UR40, UP1, UPT, UR22, 0x80, URZ ;  /* 0x0000008016287890 */ /* 0x000fe4000ff3e0ff */
[----:B------:R-:W-:Y:S02]  /*17b0*/  UISETP.NE.AND UP0, UPT, UR6, 0x3, UPT ;  /* 0x000000030600788c */ /* 0x000fe4000bf05270 */
[----:B------:R-:W-:Y:S02]  /*17c0*/  USHF.L.U32 UR34, UR21, 0x7, URZ ;  /* 0x0000000715227899 */ /* 0x000fe400080006ff */
[----:B------:R-:W-:Y:S02]  /*17d0*/  USEL UR9, URZ, 0x1, UP0 ;  /* 0x00000001ff097887 */ /* 0x000fe40008000000 */
[----:B------:R-:W-:-:S02]  /*17e0*/  USEL UR6, UR6, URZ, UP0 ;  /* 0x000000ff06067287 */ /* 0x000fc40008000000 */
[----:B------:R-:W-:Y:S02]  /*17f0*/  UIADD3 UR38, UP0, UPT, UR22, 0x180, URZ ;  /* 0x0000018016267890 */ /* 0x000fe4000ff1e0ff */
[----:B------:R-:W-:Y:S01]  /*1800*/  ULEA UR8, UR6, UR4, 0x3 ;  /* 0x0000000406087291 */ /* 0x000fe2000f8e18ff */
[----:B------:R-:W-:Y:S01]  /*1810*/  LOP3.LUT R15, R15, UR9, RZ, 0x3c, !PT ;  /* 0x000000090f0f7c12 */ /* 0x000fe2000f8e3cff */
[----:B------:R-:W-:Y:S02]  /*1820*/  UIADD3.X UR41, UPT, UPT, URZ, UR23, URZ, UP1, !UPT ;  /* 0x00000017ff297290 */ /* 0x000fe40008ffe4ff */
[----:B------:R-:W-:Y:S01]  /*1830*/  UIADD3 UR26, UPT, UPT, UR34, 0x40, URZ ;  /* 0x00000040221a7890 */ /* 0x000fe2000fffe0ff */
[----:B-1----:R-:W-:Y:S01]  /*1840*/  SHF.L.U32 R2, R15, 0x1f, RZ ;  /* 0x0000001f0f027819 */ /* 0x002fe200000006ff */
[----:B------:R-:W-:Y:S01]  /*1850*/  UIADD3.X UR39, UPT, UPT, URZ, UR23, URZ, UP0, !UPT ;  /* 0x00000017ff277290 */ /* 0x000fe200087fe4ff */
[----:B------:R-:W-:Y:S02]  /*1860*/  UMOV UR30, 0x0 ;  /* 0x00000000001e7882 */ /* 0x000fe40000000000 */
[----:B------:R1:W1:Y:S01]  /*1870*/  SYNCS.PHASECHK.TRANS64.TRYWAIT P0, [UR8+0x18], R2 ;  /* 0x00001802ff0075a7 */ /* 0x0002620008001108 */
[----:B------:R-:W-:Y:S01]  /*1880*/  ULEA UR8, UR42, UR4, 0xe ;  /* 0x000000042a087291 */ /* 0x000fe2000f8e70ff */
[----:B------:R-:W-:Y:S01]  /*1890*/  UMOV UR31, 0x10000000 ;  /* 0x10000000001f7882 */ /* 0x000fe20000000000 */
[----:B------:R-:W-:-:S02]  /*18a0*/  UMOV UR25, UR33 ;  /* 0x0000002100197c82 */ /* 0x000fc40008000000 */
[----:B------:R-:W-:Y:S02]  /*18b0*/  UIADD3 UR32, UPT, UPT, UR8, 0x3400, URZ ;  /* 0x0000340008207890 */ /* 0x000fe4000fffe0ff */
[----:B------:R-:W-:Y:S02]  /*18c0*/  UIADD3 UR24, UPT, UPT, UR8, 0x5400, URZ ;  /* 0x0000540008187890 */ /* 0x000fe4000fffe0ff */
[----:B------:R-:W-:Y:S02]  /*18d0*/  UIADD3 UR16, UPT, UPT, UR8, 0xf400, URZ ;  /* 0x0000f40008107890 */ /* 0x000fe4000fffe0ff */
[----:B------:R-:W-:Y:S01]  /*18e0*/  UIADD3 UR8, UPT, UPT, UR8, 0x11400, URZ ;  /* 0x0001140008087890 */ /* 0x000fe2000fffe0ff */
[----:B------:R-:W-:Y:S01]  /*18f0*/  UMOV UR27, UR35 ;  /* 0x00000023001b7c82 */ /* 0x000fe20008000000 */
[----:B------:R-:W-:Y:S01]  /*1900*/  UMOV UR28, UR36 ;  /* 0x00000024001c7c82 */ /* 0x000fe20008000000 */
[----:B------:R-:W-:Y:S01]  /*1910*/  UMOV UR17, UR33 ;  /* 0x0000002100117c82 */ /* 0x000fe20008000000 */
[----:B------:R-:W-:Y:S01]  /*1920*/  UMOV UR20, UR36 ;  /* 0x0000002400147c82 */ /* 0x000fe20008000000 */
[----:B------:R-:W-:Y:S01]  /*1930*/  UMOV UR18, UR34 ;  /* 0x0000002200127c82 */ /* 0x000fe20008000000 */
[----:B------:R1:W-:Y:S01]  /*1940*/  UTMALDG.3D [UR32], [UR40], desc[UR30] ;  /* 0x00001e20280075b4 */ /* 0x0003e20008011000 */
[----:B------:R-:W-:Y:S01]  /*1950*/  UMOV UR11, UR19 ;  /* 0x00000013000b7c82 */ /* 0x000fe20008000000 */
[----:B------:R-:W-:Y:S01]  /*1960*/  UMOV UR12, UR36 ;  /* 0x00000024000c7c82 */ /* 0x000fe20008000000 */
[----:B------:R-:W-:Y:S01]  /*1970*/  UMOV UR9, UR33 ;  /* 0x0000002100097c82 */ /* 0x000fe20008000000 */
[----:B------:R-:W-:Y:S01]  /*1980*/  UMOV UR10, UR26 ;  /* 0x0000001a000a7c82 */ /* 0x000fe20008000000 */
[----:B------:R-:W-:Y:S01]  /*1990*/  UIADD3 UR21, UPT, UPT, UR21, 0x1, URZ ;  /* 0x0000000115157890 */ /* 0x000fe2000fffe0ff */
[----:B------:R-:W-:Y:S01]  /*19a0*/  UMOV UR29, UR5 ;  /* 0x00000005001d7c82 */ /* 0x000fe20008000000 */
[----:B------:R1:W-:Y:S02]  /*19b0*/  UTMALDG.3D [UR24], [UR40], desc[UR30] ;  /* 0x00001e18280075b4 */ /* 0x0003e40008011000 */
[----:B------:R-:W-:Y:S01]  /*19c0*/  UISETP.NE.AND UP0, UPT, UR21, UR5, UPT ;  /* 0x000000051500728c */ /* 0x000fe2000bf05270 */
[----:B------:R-:W-:Y:S01]  /*19d0*/  UMOV UR42, UR6 ;  /* 0x00000006002a7c82 */ /* 0x000fe20008000000 */
[----:B------:R1:W-:Y:S01]  /*19e0*/  UTMALDG.3D [UR16], [UR38], desc[UR30] ;  /* 0x00001e10260075b4 */ /* 0x0003e20008011000 */
[----:B------:R1:W-:Y:S06]  /*19f0*/  UTMALDG.3D [UR8], [UR38], desc[UR30] ;  /* 0x00001e08260075b4 */ /* 0x0003ec0008011000 */
[----:B------:R-:W-:Y:S05]  /*1a00*/  BRA.U UP0, `(.L_x_25) ;  /* 0xfffffffd00347547 */ /* 0x000fea000b83ffff */
.L_x_20:
[----:B-1----:R-:W-:Y:S01]  /*1a10*/  ULEA UR8, UR6, UR4, 0x3 ;  /* 0x0000000406087291 */ /* 0x002fe2000f8e18ff */
[----:B------:R-:W-:Y:S01]  /*1a20*/  SHF.L.U32 R2, R15, 0x1f, RZ ;  /* 0x0000001f0f027819 */ /* 0x000fe200000006ff */
[----:B------:R-:W-:Y:S01]  /*1a30*/  @!P1 SYNCS.ARRIVE.TRANS64.A1T0 RZ, [UR4+0x68], RZ ;  /* 0x000068ffffff99a7 */ /* 0x000fe20008100004 */
[----:B------:R-:W-:-:S06]  /*1a40*/  UISETP.GT.AND UP0, UPT, UR15, UR14, UPT ;  /* 0x0000000e0f00728c */ /* 0x000fcc000bf04270 */
[----:B--2---:R1:W2:Y:S03]  /*1a50*/  SYNCS.PHASECHK.TRANS64.TRYWAIT P0, [UR8+0x18], R2 ;  /* 0x00001802ff0075a7 */ /* 0x0042a60008001108 */
[----:B------:R-:W-:Y:S05]  /*1a60*/  BRA.U !UP0, `(.L_x_26) ;  /* 0x0000000108d07547 */ /* 0x000fea000b800000 */
[----:B------:R-:W-:Y:S01]  /*1a70*/  UIADD3 UR21, UPT, UPT, UR7, UR29, URZ ;  /* 0x0000001d07157290 */ /* 0x000fe2000fffe0ff */
[----:B------:R-:W-:-:S11]  /*1a80*/  UMOV UR42, UR6 ;  /* 0x00000006002a7c82 */ /* 0x000fd60008000000 */
.L_x_31:
[----:B-1----:R-:W-:Y:S01]  /*1a90*/  ULEA UR33, UR42, UR4, 0x3 ;  /* 0x000000042a217291 */ /* 0x002fe2000f8e18ff */
[----:B--2---:R-:W-:Y:S01]  /*1aa0*/  @!P5 MOV R3, 0x8000 ;  /* 0x000080000003d802 */ /* 0x004fe20000000f00 */
[----:B--2---:R-:W-:Y:S10]  /*1ab0*/  @P0 BRA `(.L_x_27) ;  /* 0x00000000000c0947 */ /* 0x004ff40003800000 */
[----:B------:R-:W-:-:S04]  /*1ac0*/  SHF.L.U32 R4, R15, 0x1f, RZ ;  /* 0x0000001f0f047819 */ /* 0x000fc800000006ff */
[----:B------:R-:W2:Y:S02]  /*1ad0*/  SYNCS.PHASECHK.TRANS64.TRYWAIT P0, [UR33+0x18], R4 ;  /* 0x00001804ff0075a7 */ /* 0x000ea40008001121 */
[----:B--2---:R-:W-:Y:S05]  /*1ae0*/  @!P0 BRA `(.L_x_28) ;  /* 0x0000005400648947 */ /* 0x004fea0003800000 */
.L_x_27:
[----:B------:R2:W-:Y:S01]  /*1af0*/  @!P5 SYNCS.ARRIVE.TRANS64 RZ, [UR33], R3 ;  /* 0x00000003ffffd9a7 */ /* 0x0005e20008000021 */
[----:B------:R-:W-:Y:S04]  /*1b00*/  BSSY.RECONVERGENT B0, `(.L_x_29) ;  /* 0x0000003000007945 */ /* 0x000fe80003800200 */
[----:B------:R-:W-:Y:S05]  /*1b10*/  @P4 BRA `(.L_x_30) ;  /* 0x0000000000044947 */ /* 0x000fea0003800000 */
[----:B------:R-:W-:Y:S05]  /*1b20*/  BPT.TRAP 0x1 ;  /* 0x000000040000795c */ /* 0x000fea0000300000 */
.L_x_30:
[----:B------:R-:W-:Y:S05]  /*1b30*/  BSYNC.RECONVERGENT B0 ;  /* 0x0000000000007941 */ /* 0x000fea0003800200 */
.L_x_29:
        /* <DEDUP_REMOVED lines=31> */
[----:B------:R-:W-:Y:S01]  /*1d30*/  UMOV UR10, UR26 ;  /* 0x0000001a000a7c82 */ /* 0x000fe20008000000 */
[----:B------:R-:W-:Y:S01]  /*1d40*/  UIADD3 UR29, UPT, UPT, UR29, 0x1, URZ ;  /* 0x000000011d1d7890 */ /* 0x000fe2000fffe0ff */
[----:B------:R1:W-:Y:S01]  /*1d50*/  UTMALDG.3D [UR24], [UR40], desc[UR30] ;  /* 0x00001e18280075b4 */ /* 0x0003e20008011000 */
[----:B------:R-:W-:-:S02]  /*1d60*/  UMOV UR42, UR6 ;  /* 0x00000006002a7c82 */ /* 0x000fc40008000000 */
[----:B------:R-:W-:Y:S01]  /*1d70*/  UISETP.NE.AND UP0, UPT, UR29, UR21, UPT ;  /* 0x000000151d00728c */ /* 0x000fe2000bf05270 */
[----:B------:R1:W-:Y:S01]  /*1d80*/  UTMALDG.3D [UR16], [UR38], desc[UR30] ;  /* 0x00001e10260075b4 */ /* 0x0003e20008011000 */
[----:B------:R1:W-:Y:S07]  /*1d90*/  UTMALDG.3D [UR8], [UR38], desc[UR30] ;  /* 0x00001e08260075b4 */ /* 0x0003ee0008011000 */
[----:B------:R-:W-:Y:S05]  /*1da0*/  BRA.U UP0, `(.L_x_31) ;  /* 0xfffffffd00387547 */ /* 0x000fea000b83ffff */
.L_x_26:
[C---:B-1----:R-:W-:Y:S01]  /*1db0*/  LEA R2, R14.reuse, UR4, 0x3 ;  /* 0x000000040e027c11 */ /* 0x042fe2000f8e18ff */
[----:B------:R-:W-:Y:S01]  /*1dc0*/  NOP ;  /* 0x0000000000007918 */ /* 0x000fe20000000000 */
[----:B--2---:R-:W-:Y:S02]  /*1dd0*/  SHF.L.U32 R3, R13, 0x1f, RZ ;  /* 0x0000001f0d037819 */ /* 0x004fe400000006ff */
[----:B------:R-:W-:Y:S02]  /*1de0*/  LEA R4, R14, UR4, 0x4 ;  /* 0x000000040e047c11 */ /* 0x000fe4000f8e20ff */
[----:B------:R-:W1:Y:S02]  /*1df0*/  SYNCS.PHASECHK.TRANS64.TRYWAIT P0, [R2+URZ+0x70], R3 ;  /* 0x00007003020075a7 */ /* 0x000e6400080011ff */
[----:B-1----:R-:W-:Y:S05]  /*1e00*/  @!P0 BRA `(.L_x_32) ;  /* 0x0000005000b48947 */ /* 0x002fea0003800000 */
.L_x_117:
[----:B------:R-:W2:Y:S01]  /*1e10*/  LDS.128 R4, [R4+0x100] ;  /* 0x0001000004047984 */ /* 0x000ea20000000c00 */
[----:B---3--:R-:W-:Y:S01]  /*1e20*/  ISETP.GE.AND P0, PT, R26, 0x1, PT ;  /* 0x000000011a00780c */ /* 0x008fe20003f06270 */
[----:B-1----:R-:W-:Y:S01]  /*1e30*/  VIADD R2, R2, 0x80 ;  /* 0x0000008002027836 */ /* 0x002fe20000000000 */
[----:B------:R-:W-:Y:S01]  /*1e40*/  @!PT LDS RZ, [RZ] ;  /* 0x00000000fffff984 */ /* 0x000fe20000000800 */
[----:B------:R-:W-:Y:S01]  /*1e50*/  @!PT LDS RZ, [RZ] ;  /* 0x00000000fffff984 */ /* 0x000fe20000000800 */
[----:B------:R-:W-:Y:S01]  /*1e60*/  @!PT LDS RZ, [RZ] ;  /* 0x00000000fffff984 */ /* 0x000fe20000000800 */
[----:B------:R-:W-:Y:S01]  /*1e70*/  @!PT LDS RZ, [RZ] ;  /* 0x00000000fffff984 */ /* 0x000fe20000000800 */
[----:B------:R1:W-:Y:S06]  /*1e80*/  MEMBAR.ALL.CTA ;  /* 0x0000000000007992 */ /* 0x0003ec0000008000 */
[----:B-1----:R-:W1:Y:S01]  /*1e90*/  FENCE.VIEW.ASYNC.S ;  /* 0x00000000000073c6 */ /* 0x002e620000000000 */
[----:B------:R-:W-:-:S04]  /*1ea0*/  PRMT R2, RZ, 0x654, R2 ;  /* 0x00000654ff027816 */ /* 0x000fc80000000002 */
[----:B-1----:R1:W-:Y:S01]  /*1eb0*/  SYNCS.ARRIVE.TRANS64.RED.A1T0 RZ, [R2+URZ], RZ ;  /* 0x000000ff02ff79a7 */ /* 0x0023e200081004ff */
[----:B--2---:R-:W-:-:S13]  /*1ec0*/  LOP3.LUT P2, RZ, R6, 0x1, RZ, 0xc0, !PT ;  /* 0x0000000106ff7812 */ /* 0x004fda000784c0ff */
[----:B------:R-:W-:Y:S01]  /*1ed0*/  @P2 SHF.R.U32.HI R3, RZ, 0x10, R5 ;  /* 0x00000010ff032819 */ /* 0x000fe20000011605 */
[----:B------:R-:W-:Y:S01]  /*1ee0*/  VOTEU.ANY UP0, P2 ;  /* 0x0000000000ff7886 */ /* 0x000fe20001000100 */
[----:B------:R-:W-:Y:S02]  /*1ef0*/  @P2 MOV R10, R4 ;  /* 0x00000004000a2202 */ /* 0x000fe40000000f00 */
[----:B------:R-:W-:Y:S02]  /*1f00*/  @P2 R2UR.BROADCAST UR8, R3 ;  /* 0x00000000030822ca */ /* 0x000fe400008e0000 */
[----:B------:R-:W-:-:S11]  /*1f10*/  @P2 LOP3.LUT R9, R5, 0xffff, RZ, 0xc0, !PT ;  /* 0x0000ffff05092812 */ /* 0x000fd600078ec0ff */
[----:B------:R-:W-:Y:S01]  /*1f20*/  @UP0 UMOV UR36, UR8 ;  /* 0x0000000800240c82 */ /* 0x000fe20008000000 */
[----:B-1----:R-:W-:Y:S05]  /*1f30*/  @!P0 BRA `(.L_x_33) ;  /* 0x0000000000b88947 */ /* 0x002fea0003800000 */
[----:B------:R-:W4:Y:S01]  /*1f40*/  LDC.64 R4, c[0x0][0xb18] ;  /* 0x0002c600ff047b82 */ /* 0x000f220000000a00 */
[----:B------:R-:W-:-:S07]  /*1f50*/  ISETP.NE.AND P3, PT, R26, 0x1, PT ;  /* 0x000000011a00780c */ /* 0x000fce0003f65270 */
[----:B------:R-:W1:Y:S08]  /*1f60*/  LDC.64 R6, c[0x0][0xb10] ;  /* 0x0002c400ff067b82 */ /* 0x000e700000000a00 */
[----:B------:R-:W2:Y:S08]  /*1f70*/  LDC R16, c[0x0][0xb20] ;  /* 0x0002c800ff107b82 */ /* 0x000eb00000000800 */
[----:B------:R-:W3:Y:S01]  /*1f80*/  LDC R17, c[0x0][0xb0c] ;  /* 0x0002c300ff117b82 */ /* 0x000ee20000000800 */
[----:B----4-:R-:W-:Y:S01]  /*1f90*/  IMAD.HI.U32 R19, R0, R5, RZ ;  /* 0x0000000500137227 */ /* 0x010fe200078e00ff */
[----:B------:R-:W-:-:S03]  /*1fa0*/  ISETP.NE.AND P0, PT, R4, 0x1, PT ;  /* 0x000000010400780c */ /* 0x000fc60003f05270 */
[----:B------:R-:W-:-:S03]  /*1fb0*/  IMAD.HI.U32 R5, R9, R5, RZ ;  /* 0x0000000509057227 */ /* 0x000fc600078e00ff */
[----:B------:R-:W4:Y:S01]  /*1fc0*/  LDC.64 R2, c[0x0][0xb28] ;  /* 0x0002ca00ff027b82 */ /* 0x000f220000000a00 */
[----:B-1----:R-:W-:-:S04]  /*1fd0*/  IMAD.HI.U32 R20, R8, R6, RZ ;  /* 0x0000000608147227 */ /* 0x002fc800078e00ff */
[----:B------:R-:W-:Y:S01]  /*1fe0*/  IMAD.HI.U32 R21, R10, R6, RZ ;  /* 0x000000060a157227 */ /* 0x000fe200078e00ff */
[----:B------:R-:W-:Y:S02]  /*1ff0*/  SHF.R.U32.HI R20, RZ, R7, R20 ;  /* 0x00000007ff147219 */ /* 0x000fe40000011614 */
[-C--:B--2---:R-:W-:Y:S02]  /*2000*/  SHF.R.U32.HI R19, RZ, R16.reuse, R19 ;  /* 0x00000010ff137219 */ /* 0x084fe40000011613 */
[----:B------:R-:W-:Y:S02]  /*2010*/  SHF.R.U32.HI R5, RZ, R16, R5 ;  /* 0x00000010ff057219 */ /* 0x000fe40000011605 */
[----:B------:R-:W-:Y:S02]  /*2020*/  SEL R19, R0, R19, !P0 ;  /* 0x0000001300137207 */ /* 0x000fe40004000000 */
[----:B------:R-:W-:Y:S02]  /*2030*/  SHF.R.U32.HI R21, RZ, R7, R21 ;  /* 0x00000007ff157219 */ /* 0x000fe40000011615 */
[----:B---3--:R-:W-:-:S02]  /*2040*/  ISETP.NE.AND P1, PT, R17, 0x1, PT ;  /* 0x000000011100780c */ /* 0x008fc40003f25270 */
[----:B------:R-:W-:Y:S02]  /*2050*/  SEL R5, R9, R5, !P0 ;  /* 0x0000000509057207 */ /* 0x000fe40004000000 */
[----:B------:R-:W-:Y:S02]  /*2060*/  SEL R20, R8, R20, !P1 ;  /* 0x0000001408147207 */ /* 0x000fe40004800000 */
[----:B------:R-:W-:Y:S01]  /*2070*/  SEL R21, R10, R21, !P1 ;  /* 0x000000150a157207 */ /* 0x000fe20004800000 */
[----:B----4-:R-:W-:-:S04]  /*2080*/  IMAD.HI.U32 R18, R19, R2, RZ ;  /* 0x0000000213127227 */ /* 0x010fc800078e00ff */
        /* <DEDUP_REMOVED lines=10> */
[----:B------:R-:W-:-:S04]  /*2130*/  @!P0 IMAD.HI.U32 R7, R21, R2, RZ ;  /* 0x0000000215078227 */ /* 0x000fc800078e00ff */
[----:B------:R-:W-:Y:S01]  /*2140*/  IMAD.MOV R2, RZ, RZ, -R6 ;  /* 0x000000ffff027224 */ /* 0x000fe200078e0a06 */
[----:B------:R-:W-:Y:S02]  /*2150*/  @!P0 SHF.R.U32.HI R3, RZ, R3, R7 ;  /* 0x00000003ff038219 */ /* 0x000fe40000011607 */
[----:B------:R-:W-:Y:S01]  /*2160*/  IADD3 R7, PT, PT, -R5, RZ, RZ ;  /* 0x000000ff05077210 */ /* 0x000fe20007ffe1ff */
[----:B------:R-:W-:Y:S01]  /*2170*/  IMAD R2, R26, R2, R5 ;  /* 0x000000021a027224 */ /* 0x000fe200078e0205 */
        /* <DEDUP_REMOVED lines=10> */
.L_x_33:
[----:B------:R-:W1:Y:S02]  /*2220*/  LDCU UR8, c[0x0][0xb30] ;  /* 0x00016600ff0877ac */ /* 0x000e640008000800 */
[----:B-1----:R-:W-:-:S09]  /*2230*/  UISETP.NE.AND UP0, UPT, UR8, 0x1, UPT ;  /* 0x000000010800788c */ /* 0x002fd2000bf05270 */
[----:B------:R-:W-:Y:S05]  /*2240*/  BRA.U UP0, `(.L_x_34) ;  /* 0x0000000100407547 */ /* 0x000fea000b800000 */
[----:B------:R-:W1:Y:S08]  /*2250*/  LDC.64 R4, c[0x0][0xb10] ;  /* 0x0002c400ff047b82 */ /* 0x000e700000000a00 */
[----:B------:R-:W2:Y:S08]  /*2260*/  LDC.64 R2, c[0x0][0xb18] ;  /* 0x0002c600ff027b82 */ /* 0x000eb00000000a00 */
[----:B------:R-:W3:Y:S08]  /*2270*/  LDC R6, c[0x0][0xb20] ;  /* 0x0002c800ff067b82 */ /* 0x000ef00000000800 */
[----:B------:R-:W4:Y:S01]  /*2280*/  LDC R7, c[0x0][0xb0c] ;  /* 0x0002c300ff077b82 */ /* 0x000f220000000800 */
[----:B-1----:R-:W-:-:S05]  /*2290*/  IMAD.HI.U32 R4, R10, R4, RZ ;  /* 0x000000040a047227 */ /* 0x002fca00078e00ff */
[----:B------:R-:W-:Y:S01]  /*22a0*/  SHF.R.U32.HI R4, RZ, R5, R4 ;  /* 0x00000005ff047219 */ /* 0x000fe20000011604 */
[----:B--2---:R-:W-:Y:S01]  /*22b0*/  IMAD.HI.U32 R3, R9, R3, RZ ;  /* 0x0000000309037227 */ /* 0x004fe200078e00ff */
[----:B------:R-:W-:-:S04]  /*22c0*/  ISETP.NE.AND P0, PT, R2, 0x1, PT ;  /* 0x000000010200780c */ /* 0x000fc80003f05270 */
[----:B---3--:R-:W-:-:S04]  /*22d0*/  SHF.R.U32.HI R3, RZ, R6, R3 ;  /* 0x00000006ff037219 */ /* 0x008fc80000011603 */
[----:B------:R-:W-:Y:S02]  /*22e0*/  SEL R3, R9, R3, !P0 ;  /* 0x0000000309037207 */ /* 0x000fe40004000000 */
[----:B----4-:R-:W-:-:S04]  /*22f0*/  ISETP.NE.AND P1, PT, R7, 0x1, PT ;  /* 0x000000010700780c */ /* 0x010fc80003f25270 */
[----:B------:R-:W-:-:S05]  /*2300*/  SEL R4, R10, R4, !P1 ;  /* 0x000000040a047207 */ /* 0x000fca0004800000 */
[----:B------:R-:W-:Y:S02]  /*2310*/  IMAD.IADD R5, R3, 0x1, -R4 ;  /* 0x0000000103057824 */ /* 0x000fe400078e0a04 */
[----:B------:R-:W-:Y:S02]  /*2320*/  IMAD.IADD R3, R4, 0x1, -R3 ;  /* 0x0000000104037824 */ /* 0x000fe400078e0a03 */
[----:B------:R-:W-:Y:S02]  /*2330*/  IMAD R10, R5, R7, R10 ;  /* 0x00000007050a7224 */ /* 0x000fe400078e020a */
[----:B------:R-:W-:-:S07]  /*2340*/  IMAD R9, R3, R2, R9 ;  /* 0x0000000203097224 */ /* 0x000fce00078e0209 */
.L_x_34:
[----:B------:R-:W-:Y:S01]  /*2350*/  VIADD R14, R14, 0x1 ;  /* 0x000000010e0e7836 */ /* 0x000fe20000000000 */
[----:B------:R-:W-:Y:S01]  /*2360*/  PLOP3.LUT P1, PT, PT, PT, PT, 0x80, 0x8 ;  /* 0x000000000008781c */ /* 0x000fe20003f2f070 */
[----:B------:R-:W-:Y:S02]  /*2370*/  IMAD.IADD R21, R10, 0x1, R59 ;  /* 0x000000010a157824 */ /* 0x000fe400078e023b */
[----:B------:R-:W-:Y:S01]  /*2380*/  IMAD.IADD R20, R9, 0x1, R58 ;  /* 0x0000000109147824 */ /* 0x000fe200078e023a */
[----:B------:R-:W-:-:S04]  /*2390*/  ISETP.NE.AND P0, PT, R14, 0x2, PT ;  /* 0x000000020e00780c */ /* 0x000fc80003f05270 */
[----:B------:R-:W-:Y:S02]  /*23a0*/  SEL R2, RZ, 0x1, P0 ;  /* 0x00000001ff027807 */ /* 0x000fe40000000000 */
[----:B------:R-:W-:Y:S02]  /*23b0*/  SEL R14, R14, RZ, P0 ;  /* 0x000000ff0e0e7207 */ /* 0x000fe40000000000 */
[----:B------:R-:W-:Y:S01]  /*23c0*/  LOP3.LUT R13, R13, R2, RZ, 0x3c, !PT ;  /* 0x000000020d0d7212 */ /* 0x000fe200078e3cff */
[----:B------:R-:W-:Y:S06]  /*23d0*/  @P2 BRA `(.L_x_35) ;  /* 0xfffffff000482947 */ /* 0x000fec000383ffff */
[----:B------:R-:W-:Y:S01]  /*23e0*/  UIADD3 UR4, UPT, UPT, UR4, 0x18, URZ ;  /* 0x0000001804047890 */ /* 0x000fe2000fffe0ff */
[----:B------:R-:W-:-:S03]  /*23f0*/  SHF.L.U32 R2, R15, 0x1f, RZ ;  /* 0x0000001f0f027819 */ /* 0x000fc600000006ff */
[----:B------:R-:W-:-:S09]  /*2400*/  ULEA UR5, UR6, UR4, 0x3 ;  /* 0x0000000406057291 */ /* 0x000fd2000f8e18ff */
[----:B------:R-:W1:Y:S02]  /*2410*/  SYNCS.PHASECHK.TRANS64.TRYWAIT P0, [UR5], R2 ;  /* 0x00000002ff0075a7 */ /* 0x000e640008001105 */
[----:B-1----:R-:W-:Y:S05]  /*2420*/  @!P0 BRA `(.L_x_36) ;  /* 0x0000004c00408947 */ /* 0x002fea0003800000 */
.L_x_119:
[----:B------:R-:W-:-:S04]  /*2430*/  UIADD3 UR6, UPT, UPT, UR6, 0x1, URZ ;  /* 0x0000000106067890 */ /* 0x000fc8000fffe0ff */
[----:B------:R-:W-:-:S04]  /*2440*/  UISETP.NE.AND UP0, UPT, UR6, 0x3, UPT ;  /* 0x000000030600788c */ /* 0x000fc8000bf05270 */
[----:B------:R-:W-:Y:S02]  /*2450*/  USEL UR7, URZ, 0x1, UP0 ;  /* 0x00000001ff077887 */ /* 0x000fe40008000000 */
[----:B------:R-:W-:-:S04]  /*2460*/  USEL UR6, UR6, URZ, UP0 ;  /* 0x000000ff06067287 */ /* 0x000fc80008000000 */
[----:B------:R-:W-:Y:S01]  /*2470*/  ULEA UR5, UR6, UR4, 0x3 ;  /* 0x0000000406057291 */ /* 0x000fe2000f8e18ff */
[----:B------:R-:W-:-:S04]  /*2480*/  LOP3.LUT R15, R15, UR7, RZ, 0x3c, !PT ;  /* 0x000000070f0f7c12 */ /* 0x000fc8000f8e3cff */
[----:B-1----:R-:W-:-:S04]  /*2490*/  SHF.L.U32 R2, R15, 0x1f, RZ ;  /* 0x0000001f0f027819 */ /* 0x002fc800000006ff */
[----:B------:R-:W1:Y:S02]  /*24a0*/  SYNCS.PHASECHK.TRANS64.TRYWAIT P0, [UR5], R2 ;  /* 0x00000002ff0075a7 */ /* 0x000e640008001105 */
[----:B-1----:R-:W-:Y:S05]  /*24b0*/  @!P0 BRA `(.L_x_37) ;  /* 0x0000004c00348947 */ /* 0x002fea0003800000 */
.L_x_121:
[----:B------:R-:W-:-:S04]  /*24c0*/  UIADD3 UR6, UPT, UPT, UR6, 0x1, URZ ;  /* 0x0000000106067890 */ /* 0x000fc8000fffe0ff */
[----:B------:R-:W-:-:S04]  /*24d0*/  UISETP.NE.AND UP0, UPT, UR6, 0x3, UPT ;  /* 0x000000030600788c */ /* 0x000fc8000bf05270 */
[----:B------:R-:W-:Y:S02]  /*24e0*/  USEL UR5, URZ, 0x1, UP0 ;  /* 0x00000001ff057887 */ /* 0x000fe40008000000 */
[----:B------:R-:W-:-:S04]  /*24f0*/  USEL UR6, UR6, URZ, UP0 ;  /* 0x000000ff06067287 */ /* 0x000fc80008000000 */
[----:B------:R-:W-:Y:S01]  /*2500*/  ULEA UR6, UR6, UR4, 0x3 ;  /* 0x0000000406067291 */ /* 0x000fe2000f8e18ff */
[----:B-1----:R-:W-:-:S04]  /*2510*/  LOP3.LUT R2, R15, UR5, RZ, 0x3c, !PT ;  /* 0x000000050f027c12 */ /* 0x002fc8000f8e3cff */
[----:B------:R-:W-:Y:S01]  /*2520*/  SHF.L.U32 R2, R2, 0x1f, RZ ;  /* 0x0000001f02027819 */ /* 0x000fe200000006ff */
[----:B----4-:R-:W-:-:S07]  /*2530*/  IMAD.U32 R0, RZ, RZ, UR6 ;  /* 0x00000006ff007e24 */ /* 0x010fce000f8e00ff */
.L_x_38:
[----:B-1----:R1:W2:Y:S02]  /*2540*/  SYNCS.PHASECHK.TRANS64.TRYWAIT P0, [R0+URZ], R2 ;  /* 0x00000002000075a7 */ /* 0x0022a400080011ff */
[----:B--2---:R-:W-:Y:S05]  /*2550*/  @!P0 NANOSLEEP.SYNCS 0x989680 ;  /* 0x009896800000895d */ /* 0x004fea0003900000 */
[----:B------:R-:W2:Y:S02]  /*2560*/  @!P0 SYNCS.PHASECHK.TRANS64 P0, [R0+URZ], R2 ;  /* 0x00000002000085a7 */ /* 0x000ea400080010ff */
[----:B--2---:R-:W-:Y:S05]  /*2570*/  @P0 EXIT ;  /* 0x000000000000094d */ /* 0x004fea0003800000 */
[----:B------:R-:W-:Y:S05]  /*2580*/  BRA `(.L_x_38) ;  /* 0xfffffffc00ec7947 */ /* 0x000fea000383ffff */
.L_x_17:
[----:B------:R-:W-:-:S04]  /*2590*/  UISETP.NE.AND UP1, UPT, UR37, URZ, UPT ;  /* 0x000000ff2500728c */ /* 0x000fc8000bf25270 */
[----:B------:R-:W-:-:S09]  /*25a0*/  UISETP.NE.OR UP1, UPT, UR8, 0x1, UP1 ;  /* 0x000000010800788c */ /* 0x000fd20008f25670 */
[----:B------:R-:W-:Y:S05]  /*25b0*/  BRA.U UP1, `(.L_x_39) ;  /* 0x0000000501487547 */ /* 0x000fea000b800000 */
[----:B------:R-:W-:Y:S01]  /*25c0*/  ISETP.NE.AND P2, PT, R2, RZ, PT ;  /* 0x000000ff0200720c */ /* 0x000fe20003f45270 */
[----:B------:R-:W-:Y:S01]  /*25d0*/  IMAD.MOV.U32 R12, RZ, RZ, 0x1 ;  /* 0x00000001ff0c7424 */ /* 0x000fe200078e00ff */
[----:B------:R-:W-:Y:S02]  /*25e0*/  CS2R R10, SRZ ;  /* 0x00000000000a7805 */ /* 0x000fe4000001ff00 */
[----:B------:R-:W-:Y:S01]  /*25f0*/  CS2R R8, SRZ ;  /* 0x0000000000087805 */ /* 0x000fe2000001ff00 */
[----:B------:R-:W-:Y:S01]  /*2600*/  UMOV UR4, 0x400 ;  /* 0x0000040000047882 */ /* 0x000fe20000000000 */
[----:B------:R-:W-:Y:S01]  /*2610*/  UMOV UR6, URZ ;  /* 0x000000ff00067c82 */ /* 0x000fe20008000000 */
[----:B------:R-:W-:-:S12]  /*2620*/  ULEA UR37, UR37, UR4, 0x18 ;  /* 0x0000000425257291 */ /* 0x000fd8000f8ec0ff */
.L_x_43:
[----:B------:R-:W-:Y:S02]  /*2630*/  LEA R0, R8, UR37, 0x3 ;  /* 0x0000002508007c11 */ /* 0x000fe4000f8e18ff */
[----:B------:R-:W-:-:S03]  /*2640*/  SHF.L.U32 R4, R9, 0x1f, RZ ;  /* 0x0000001f09047819 */ /* 0x000fc600000006ff */
[----:B------:R-:W-:Y:S01]  /*2650*/  VIADD R5, R0, 0xe0 ;  /* 0x000000e000057836 */ /* 0x000fe20000000000 */
[----:B------:R-:W1:Y:S02]  /*2660*/  SYNCS.PHASECHK.TRANS64.TRYWAIT P0, [R0+URZ+0xd0], R4 ;  /* 0x0000d004000075a7 */ /* 0x000e6400080011ff */
[----:B-1----:R-:W-:Y:S05]  /*2670*/  @!P0 BRA `(.L_x_40) ;  /* 0x0000004800dc8947 */ /* 0x002fea0003800000 */
.L_x_122:
[----:B------:R-:W-:Y:S01]  /*2680*/  ULEA UR5, UR6, UR37, 0x3 ;  /* 0x0000002506057291 */ /* 0x000fe2000f8e18ff */
[----:B-1----:R-:W-:Y:S01]  /*2690*/  PRMT R0, RZ, 0x654, R5 ;  /* 0x00000654ff007816 */ /* 0x002fe20000000005 */
[----:B------:R-:W-:Y:S01]  /*26a0*/  @!P2 IMAD.MOV.U32 R4, RZ, RZ, 0x10 ;  /* 0x00000010ff04a424 */ /* 0x000fe200078e00ff */
[----:B------:R-:W-:Y:S01]  /*26b0*/  SHF.L.U32 R5, R12, 0x1f, RZ ;  /* 0x0000001f0c057819 */ /* 0x000fe200000006ff */
[----:B------:R-:W-:Y:S01]  /*26c0*/  UIADD3 UR4, UPT, UPT, UR5, 0x70, URZ ;  /* 0x0000007005047890 */ /* 0x000fe2000fffe0ff */
[----:B------:R1:W-:Y:S05]  /*26d0*/  SYNCS.ARRIVE.TRANS64.RED.A1T0 RZ, [R0+URZ], RZ ;  /* 0x000000ff00ff79a7 */ /* 0x0003ea00081004ff */
[----:B------:R-:W-:Y:S01]  /*26e0*/  IMAD.U32 R6, RZ, RZ, UR4 ;  /* 0x00000004ff067e24 */ /* 0x000fe2000f8e00ff */
[----:B------:R-:W2:Y:S04]  /*26f0*/  SYNCS.PHASECHK.TRANS64.TRYWAIT P0, [UR5+0x80], R5 ;  /* 0x00008005ff0075a7 */ /* 0x000ea80008001105 */
[----:B------:R-:W-:Y:S01]  /*2700*/  PRMT R6, R2, 0x654, R6 ;  /* 0x0000065402067816 */ /* 0x000fe20000000006 */
[----:B-12---:R-:W-:Y:S06]  /*2710*/  @!P0 BRA `(.L_x_41) ;  /* 0x0000004800c88947 */ /* 0x006fec0003800000 */
.L_x_124:
[----:B------:R-:W-:Y:S01]  /*2720*/  ULEA UR4, UR6, UR37, 0x4 ;  /* 0x0000002506047291 */ /* 0x000fe2000f8e20ff */
[----:B------:R-:W-:Y:S01]  /*2730*/  SEL R3, R6, R3, !P2 ;  /* 0x0000000306037207 */ /* 0x000fe20005000000 */
[----:B------:R-:W-:Y:S01]  /*2740*/  UIADD3 UR5, UPT, UPT, UR5, 0x70, URZ ;  /* 0x0000007005057890 */ /* 0x000fe2000fffe0ff */
[----:B-1----:R-:W-:Y:S01]  /*2750*/  LEA R0, R11, UR37, 0x3 ;  /* 0x000000250b007c11 */ /* 0x002fe2000f8e18ff */
[----:B------:R-:W-:Y:S01]  /*2760*/  UIADD3 UR4, UPT, UPT, UR4, 0x100, URZ ;  /* 0x0000010004047890 */ /* 0x000fe2000fffe0ff */
[----:B------:R1:W-:Y:S01]  /*2770*/  @!P2 SYNCS.ARRIVE.TRANS64.RED RZ, [R3+URZ], R4 ;  /* 0x0000000403ffa9a7 */ /* 0x0003e200080004ff */
[----:B------:R-:W-:Y:S01]  /*2780*/  UIADD3 UR6, UPT, UPT, UR6, 0x1, URZ ;  /* 0x0000000106067890 */ /* 0x000fe2000fffe0ff */
[----:B------:R-:W-:-:S03]  /*2790*/  VIADD R8, R8, 0x1 ;  /* 0x0000000108087836 */ /* 0x000fc60000000000 */
[----:B------:R-:W-:Y:S02]  /*27a0*/  UISETP.NE.AND UP0, UPT, UR6, 0x2, UPT ;  /* 0x000000020600788c */ /* 0x000fe4000bf05270 */
[----:B------:R-:W-:Y:S01]  /*27b0*/  ISETP.NE.AND P0, PT, R8, 0x2, PT ;  /* 0x000000020800780c */ /* 0x000fe20003f05270 */
[----:B------:R-:W-:Y:S06]  /*27c0*/  UGETNEXTWORKID.BROADCAST [UR4], [UR5] ;  /* 0x00000000040073ca */ /* 0x000fec0008000100 */
[----:B------:R-:W-:Y:S02]  /*27d0*/  USEL UR4, URZ, 0x1, UP0 ;  /* 0x00000001ff047887 */ /* 0x000fe40008000000 */
[----:B------:R-:W-:-:S04]  /*27e0*/  USEL UR6, UR6, URZ, UP0 ;  /* 0x000000ff06067287 */ /* 0x000fc80008000000 */
[----:B------:R-:W-:Y:S02]  /*27f0*/  LOP3.LUT R12, R12, UR4, RZ, 0x3c, !PT ;  /* 0x000000040c0c7c12 */ /* 0x000fe4000f8e3cff */
[----:B-1----:R-:W-:-:S04]  /*2800*/  SHF.L.U32 R4, R10, 0x1f, RZ ;  /* 0x0000001f0a047819 */ /* 0x002fc800000006ff */
[----:B------:R-:W1:Y:S02]  /*2810*/  SYNCS.PHASECHK.TRANS64.TRYWAIT P1, [R0+URZ+0x70], R4 ;  /* 0x00007004000075a7 */ /* 0x000e6400080211ff */
[----:B-1----:R-:W-:Y:S05]  /*2820*/  @!P1 BRA `(.L_x_42) ;  /* 0x00000048009c9947 */ /* 0x002fea0003800000 */
.L_x_125:
[C---:B-1----:R-:W-:Y:S01]  /*2830*/  LEA R4, R11.reuse, UR37, 0x4 ;  /* 0x000000250b047c11 */ /* 0x042fe2000f8e20ff */
[----:B------:R-:W-:Y:S01]  /*2840*/  VIADD R0, R0, 0x80 ;  /* 0x0000008000007836 */ /* 0x000fe20000000000 */
[----:B------:R-:W-:Y:S01]  /*2850*/  SEL R8, R8, RZ, P0 ;  /* 0x000000ff08087207 */ /* 0x000fe20000000000 */
[----:B------:R-:W-:-:S03]  /*2860*/  VIADD R11, R11, 0x1 ;  /* 0x000000010b0b7836 */ /* 0x000fc60000000000 */
[----:B------:R-:W1:Y:S01]  /*2870*/  LDS.128 R4, [R4+0x100] ;  /* 0x0001000004047984 */ /* 0x000e620000000c00 */
[----:B------:R-:W-:Y:S02]  /*2880*/  PRMT R0, RZ, 0x654, R0 ;  /* 0x00000654ff007816 */ /* 0x000fe40000000000 */
[C---:B------:R-:W-:Y:S01]  /*2890*/  ISETP.NE.AND P1, PT, R11.reuse, 0x2, PT ;  /* 0x000000020b00780c */ /* 0x040fe20003f25270 */
[----:B------:R-:W-:Y:S01]  /*28a0*/  @!PT LDS RZ, [RZ] ;  /* 0x00000000fffff984 */ /* 0x000fe20000000800 */
[----:B------:R-:W-:Y:S01]  /*28b0*/  @!PT LDS RZ, [RZ] ;  /* 0x00000000fffff984 */ /* 0x000fe20000000800 */
[----:B------:R-:W-:Y:S01]  /*28c0*/  @!PT LDS RZ, [RZ] ;  /* 0x00000000fffff984 */ /* 0x000fe20000000800 */
[----:B------:R-:W-:Y:S01]  /*28d0*/  @!PT LDS RZ, [RZ] ;  /* 0x00000000fffff984 */ /* 0x000fe20000000800 */
[----:B------:R2:W-:Y:S06]  /*28e0*/  MEMBAR.ALL.CTA ;  /* 0x0000000000007992 */ /* 0x0005ec0000008000 */
[----:B--2---:R-:W2:Y:S01]  /*28f0*/  FENCE.VIEW.ASYNC.S ;  /* 0x00000000000073c6 */ /* 0x004ea20000000000 */
[----:B------:R-:W-:Y:S01]  /*2900*/  SEL R11, R11, RZ, P1 ;  /* 0x000000ff0b0b7207 */ /* 0x000fe20000800000 */
[----:B--2---:R2:W-:Y:S01]  /*2910*/  SYNCS.ARRIVE.TRANS64.RED.A1T0 RZ, [R0+URZ], RZ ;  /* 0x000000ff00ff79a7 */ /* 0x0045e200081004ff */
[----:B-1----:R-:W-:-:S02]  /*2920*/  LOP3.LUT P3, RZ, R6, 0x1, RZ, 0xc0, !PT ;  /* 0x0000000106ff7812 */ /* 0x002fc4000786c0ff */
[----:B------:R-:W-:-:S04]  /*2930*/  SEL R4, RZ, 0x1, P1 ;  /* 0x00000001ff047807 */ /* 0x000fc80000800000 */
[----:B------:R-:W-:Y:S02]  /*2940*/  LOP3.LUT R10, R10, R4, RZ, 0x3c, !PT ;  /* 0x000000040a0a7212 */ /* 0x000fe400078e3cff */
[----:B--2---:R-:W-:-:S04]  /*2950*/  SEL R0, RZ, 0x1, P0 ;  /* 0x00000001ff007807 */ /* 0x004fc80000000000 */
[----:B------:R-:W-:Y:S01]  /*2960*/  LOP3.LUT R9, R9, R0, RZ, 0x3c, !PT ;  /* 0x0000000009097212 */ /* 0x000fe200078e3cff */
[----:B------:R-:W-:Y:S06]  /*2970*/  @P3 BRA `(.L_x_43) ;  /* 0xfffffffc002c3947 */ /* 0x000fec000383ffff */
[----:B------:R-:W-:Y:S01]  /*2980*/  ULEA UR5, UR6, UR37, 0x3 ;  /* 0x0000002506057291 */ /* 0x000fe2000f8e18ff */
[----:B------:R-:W-:-:S08]  /*2990*/  SHF.L.U32 R2, R12, 0x1f, RZ ;  /* 0x0000001f0c027819 */ /* 0x000fd000000006ff */
[----:B------:R-:W1:Y:S02]  /*29a0*/  SYNCS.PHASECHK.TRANS64 P0, [UR5+0x80], R2 ;  /* 0x00008002ff0075a7 */ /* 0x000e640008001005 */
[----:B-1----:R-:W-:Y:S05]  /*29b0*/  @P0 BRA `(.L_x_44) ;  /* 0x0000000000080947 */ /* 0x002fea0003800000 */
[----:B------:R-:W1:Y:S02]  /*29c0*/  SYNCS.PHASECHK.TRANS64.TRYWAIT P0, [UR5+0x80], R2 ;  /* 0x00008002ff0075a7 */ /* 0x000e640008001105 */
[----:B-1----:R-:W-:Y:S05]  /*29d0*/  @!P0 BRA `(.L_x_45) ;  /* 0x0000004800448947 */ /* 0x002fea0003800000 */
.L_x_44:
[----:B------:R-:W-:-:S04]  /*29e0*/  UIADD3 UR4, UPT, UPT, UR6, 0x1, URZ ;  /* 0x0000000106047890 */ /* 0x000fc8000fffe0ff */
[----:B------:R-:W-:-:S04]  /*29f0*/  UISETP.NE.AND UP0, UPT, UR4, 0x2, UPT ;  /* 0x000000020400788c */ /* 0x000fc8000bf05270 */
[----:B------:R-:W-:Y:S02]  /*2a00*/  USEL UR7, URZ, 0x1, UP0 ;  /* 0x00000001ff077887 */ /* 0x000fe40008000000 */
[----:B------:R-:W-:-:S04]  /*2a10*/  USEL UR4, UR4, URZ, UP0 ;  /* 0x000000ff04047287 */ /* 0x000fc80008000000 */
[----:B------:R-:W-:Y:S01]  /*2a20*/  ULEA UR4, UR4, UR37, 0x3 ;  /* 0x0000002504047291 */ /* 0x000fe2000f8e18ff */
[----:B-1----:R-:W-:-:S04]  /*2a30*/  LOP3.LUT R2, R12, UR7, RZ, 0x3c, !PT ;  /* 0x000000070c027c12 */ /* 0x002fc8000f8e3cff */
[----:B------:R-:W-:-:S04]  /*2a40*/  SHF.L.U32 R0, R2, 0x1f, RZ ;  /* 0x0000001f02007819 */ /* 0x000fc800000006ff */
[----:B------:R-:W1:Y:S02]  /*2a50*/  SYNCS.PHASECHK.TRANS64 P0, [UR4+0x80], R0 ;  /* 0x00008000ff0075a7 */ /* 0x000e640008001004 */
[----:B-1----:R-:W-:Y:S05]  /*2a60*/  @P0 EXIT ;  /* 0x000000000000094d */ /* 0x002fea0003800000 */
[----:B------:R-:W-:Y:S02]  /*2a70*/  SHF.L.U32 R2, R2, 0x1f, RZ ;  /* 0x0000001f02027819 */ /* 0x000fe400000006ff */
[----:B------:R-:W-:-:S07]  /*2a80*/  MOV R0, UR4 ;  /* 0x0000000400007c02 */ /* 0x000fce0008000f00 */
.L_x_46:
[----:B-1----:R1:W2:Y:S02]  /*2a90*/  SYNCS.PHASECHK.TRANS64.TRYWAIT P0, [R0+URZ+0x80], R2 ;  /* 0x00008002000075a7 */ /* 0x0022a400080011ff */
[----:B--2---:R-:W-:Y:S05]  /*2aa0*/  @!P0 NANOSLEEP.SYNCS 0x989680 ;  /* 0x009896800000895d */ /* 0x004fea0003900000 */
[----:B------:R-:W2:Y:S02]  /*2ab0*/  @!P0 SYNCS.PHASECHK.TRANS64 P0, [R0+URZ+0x80], R2 ;  /* 0x00008002000085a7 */ /* 0x000ea400080010ff */
[----:B--2---:R-:W-:Y:S05]  /*2ac0*/  @P0 EXIT ;  /* 0x000000000000094d */ /* 0x004fea0003800000 */
[----:B------:R-:W-:Y:S05]  /*2ad0*/  BRA `(.L_x_46) ;  /* 0xfffffffc00ec7947 */ /* 0x000fea000383ffff */
.L_x_39:
[----:B------:R-:W-:-:S09]  /*2ae0*/  UISETP.NE.AND UP1, UPT, UR8, URZ, UPT ;  /* 0x000000ff0800728c */ /* 0x000fd2000bf25270 */
[----:B------:R-:W-:Y:S05]  /*2af0*/  BRA.U UP1, `(.L_x_47) ;  /* 0x00000011013c7547 */ /* 0x000fea000b800000 */
[----:B------:R-:W-:Y:S01]  /*2b00*/  UMOV UR4, 0x40 ;  /* 0x0000004000047882 */ /* 0x000fe20000000000 */
[----:B------:R-:W-:Y:S01]  /*2b10*/  NOP ;  /* 0x0000000000007918 */ /* 0x000fe20000000000 */
[----:B------:R-:W-:Y:S01]  /*2b20*/  ULEA UR4, UR37, UR4, 0x18 ;  /* 0x0000000425047291 */ /* 0x000fe2000f8ec0ff */
[----:B------:R-:W-:Y:S02]  /*2b30*/  UMOV UR5, 0x400 ;  /* 0x0000040000057882 */ /* 0x000fe40000000000 */
[----:B------:R-:W-:-:S06]  /*2b40*/  ULEA UR37, UR37, UR5, 0x18 ;  /* 0x0000000525257291 */ /* 0x000fcc000f8ec0ff */
[----:B------:R-:W1:Y:S02]  /*2b50*/  LDS.U8 R0, [UR4+0x1c] ;  /* 0x00001c04ff007984 */ /* 0x000e640008000000 */
[----:B-1----:R-:W-:-:S13]  /*2b60*/  ISETP.NE.AND P0, PT, R0, RZ, PT ;  /* 0x000000ff0000720c */ /* 0x002fda0003f05270 */
[----:B------:R-:W-:Y:S05]  /*2b70*/  @P0 BRA `(.L_x_48) ;  /* 0x0000000000580947 */ /* 0x000fea0003800000 */
[----:B------:R-:W-:-:S13]  /*2b80*/  ELECT P0, URZ, PT ;  /* 0x0000000000ff782f */ /* 0x000fda0003800000 */
[----:B------:R-:W-:Y:S05]  /*2b90*/  @!P0 BRA `(.L_x_49) ;  /* 0x0000000000608947 */ /* 0x000fea0003800000 */
[----:B------:R-:W-:Y:S01]  /*2ba0*/  UMOV UR5, 0x10 ;  /* 0x0000001000057882 */ /* 0x000fe20000000000 */
[----:B------:R-:W-:Y:S01]  /*2bb0*/  HFMA2 R0, -RZ, RZ, 0, 5.9604644775390625e-08 ;  /* 0x00000001ff007431 */ /* 0x000fe200000001ff */
[----:B------:R-:W-:-:S03]  /*2bc0*/  MOV R2, 0xffff ;  /* 0x0000ffff00027802 */ /* 0x000fc60000000f00 */
[----:B------:R-:W-:Y:S04]  /*2bd0*/  DEPBAR.LE SB1, 0x36 ;  /* 0x00009d800000791a */ /* 0x000fe80000000000 */
[----:B------:R-:W1:Y:S02]  /*2be0*/  UTCATOMSWS.FIND_AND_SET.ALIGN UP0, UR5, UR5 ;  /* 0x00000005000575e3 */ /* 0x000e640008000800 */
[----:B-1----:R-:W-:Y:S01]  /*2bf0*/  MOV R3, UR5 ;  /* 0x0000000500037c02 */ /* 0x002fe20008000f00 */
[----:B------:R-:W-:Y:S06]  /*2c00*/  BRA.U UP0, `(.L_x_50) ;  /* 0x0000000100187547 */ /* 0x000fec000b800000 */
.L_x_51:
[----:B------:R-:W-:Y:S05]  /*2c10*/  NANOSLEEP 0x64 ;  /* 0x000000640000795d */ /* 0x000fea0003800000 */
[----:B------:R-:W-:-:S05]  /*2c20*/  UMOV UR5, 0x10 ;  /* 0x0000001000057882 */ /* 0x000fca0000000000 */
[----:B------:R-:W-:Y:S04]  /*2c30*/  DEPBAR.LE SB1, 0x36 ;  /* 0x00009d800000791a */ /* 0x000fe80000000000 */
[----:B------:R-:W1:Y:S02]  /*2c40*/  UTCATOMSWS.FIND_AND_SET.ALIGN UP0, UR5, UR5 ;  /* 0x00000005000575e3 */ /* 0x000e640008000800 */
[----:B-1----:R-:W-:Y:S01]  /*2c50*/  MOV R3, UR5 ;  /* 0x0000000500037c02 */ /* 0x002fe20008000f00 */
[----:B------:R-:W-:Y:S05]  /*2c60*/  BRA.U !UP0, `(.L_x_51) ;  /* 0xfffffffd08e87547 */ /* 0x000fea000b83ffff */
.L_x_50:
[-C--:B------:R-:W-:Y:S02]  /*2c70*/  SHF.L.U32 R2, R2, R3.reuse, RZ ;  /* 0x0000000302027219 */ /* 0x080fe400000006ff */
[----:B------:R-:W-:Y:S01]  /*2c80*/  SHF.L.U32 R0, R0, R3, RZ ;  /* 0x0000000300007219 */ /* 0x000fe200000006ff */
[----:B------:R-:W-:Y:S02]  /*2c90*/  IMAD.SHL.U32 R3, R3, 0x20, RZ ;  /* 0x0000002003037824 */ /* 0x000fe400078e00ff */
[----:B------:R1:W-:Y:S04]  /*2ca0*/  ATOMS.OR RZ, [UR4+0x14], R2 ;  /* 0x00001402ffff798c */ /* 0x0003e8000b000004 */
[----:B------:R1:W-:Y:S04]  /*2cb0*/  ATOMS.OR RZ, [UR4+0x18], R0 ;  /* 0x00001800ffff798c */ /* 0x0003e8000b000004 */
[----:B------:R1:W-:Y:S01]  /*2cc0*/  STS [UR37+0x120], R3 ;  /* 0x00012003ff007988 */ /* 0x0003e20008000825 */
[----:B------:R-:W-:Y:S05]  /*2cd0*/  BRA `(.L_x_49) ;  /* 0x0000000000107947 */ /* 0x000fea0003800000 */
.L_x_48:
[----:B------:R-:W-:Y:S02]  /*2ce0*/  MOV R0, 0xffffffff ;  /* 0xffffffff00007802 */ /* 0x000fe40000000f00 */
[----:B------:R-:W-:-:S03]  /*2cf0*/  MOV R2, 0x2d20 ;  /* 0x00002d2000027802 */ /* 0x000fc60000000f00 */
[----:B------:R1:W-:Y:S04]  /*2d00*/  STS [UR37+0x120], R0 ;  /* 0x00012000ff007988 */ /* 0x0003e80008000825 */
[----:B-1-3-5:R-:W-:Y:S05]  /*2d10*/  CALL.REL.NOINC `($__internal_1_$__cuda_sm10x_tcgen05_guardrail_trap_phase_invalid_during_alloc) ;  /* 0x0000004c00187944 */ /* 0x02afea0003c00000 */
.L_x_49:
[----:B------:R-:W-:Y:S05]  /*2d20*/  WARPSYNC.ALL ;  /* 0x0000000000007948 */ /* 0x000fea0003800000 */
[----:B------:R-:W2:Y:S01]  /*2d30*/  S2UR UR5, SR_CgaCtaId ;  /* 0x00000000000579c3 */ /* 0x000ea20000008800 */
[----:B------:R-:W-:Y:S01]  /*2d40*/  UMOV UR4, 0x400 ;  /* 0x0000040000047882 */ /* 0x000fe20000000000 */
[----:B------:R-:W-:-:S06]  /*2d50*/  NOP ;  /* 0x0000000000007918 */ /* 0x000fcc0000000000 */
[----:B------:R-:W-:Y:S06]  /*2d60*/  BAR.ARV 0x6, 0xa0 ;  /* 0x0182800000007b1d */ /* 0x000fec0000002000 */
[----:B------:R-:W4:Y:S01]  /*2d70*/  LDCU UR7, c[0x0][0x38c] ;  /* 0x00007180ff0777ac */ /* 0x000f220008000800 */
[----:B------:R-:W-:Y:S01]  /*2d80*/  IMAD.MOV.U32 R11, RZ, RZ, 0x1 ;  /* 0x00000001ff0b7424 */ /* 0x000fe200078e00ff */
[----:B------:R-:W-:Y:S01]  /*2d90*/  CS2R R8, SRZ ;  /* 0x0000000000087805 */ /* 0x000fe2000001ff00 */
[----:B------:R-:W-:Y:S01]  /*2da0*/  IMAD.MOV.U32 R10, RZ, RZ, RZ ;  /* 0x000000ffff0a7224 */ /* 0x000fe200078e00ff */
[----:B------:R-:W3:Y:S01]  /*2db0*/  LDCU UR6, c[0x0][0x38c] ;  /* 0x00007180ff0677ac */ /* 0x000ee20008000800 */
[----:B------:R-:W-:Y:S01]  /*2dc0*/  UMOV UR15, URZ ;  /* 0x000000ff000f7c82 */ /* 0x000fe20008000000 */
[----:B------:R-:W-:Y:S01]  /*2dd0*/  UMOV UR14, URZ ;  /* 0x000000ff000e7c82 */ /* 0x000fe20008000000 */
[----:B--2---:R-:W-:Y:S01]  /*2de0*/  ULEA UR5, UR5, UR4, 0x18 ;  /* 0x0000000405057291 */ /* 0x004fe2000f8ec0ff */
[----:B------:R-:W-:Y:S01]  /*2df0*/  UMOV UR32, 0x0 ;  /* 0x0000000000207882 */ /* 0x000fe20000000000 */
[----:B------:R-:W-:-:S02]  /*2e00*/  UMOV UR33, 0x4100010 ;  /* 0x0410001000217882 */ /* 0x000fc40000000000 */
[----:B------:R-:W-:Y:S02]  /*2e10*/  UIADD3 UR9, UPT, UPT, UR5, 0x3400, URZ ;  /* 0x0000340005097890 */ /* 0x000fe4000fffe0ff */
[----:B------:R-:W-:Y:S02]  /*2e20*/  UIADD3 UR10, UPT, UPT, UR5, 0xf400, URZ ;  /* 0x0000f400050a7890 */ /* 0x000fe4000fffe0ff */
[----:B----4-:R-:W-:Y:S01]  /*2e30*/  UIADD3 UR7, UPT, UPT, UR7, 0x7f, URZ ;  /* 0x0000007f07077890 */ /* 0x010fe2000fffe0ff */
[----:B-1----:R-:W1:Y:S01]  /*2e40*/  LDS R0, [UR5+0x120] ;  /* 0x00012005ff007984 */ /* 0x002e620008000800 */
[----:B------:R-:W-:Y:S02]  /*2e50*/  USHF.R.U32.HI UR9, URZ, 0x4, UR9 ;  /* 0x00000004ff097899 */ /* 0x000fe40008011609 */
[----:B------:R-:W-:Y:S02]  /*2e60*/  USHF.R.S32.HI UR4, URZ, 0x1f, UR7 ;  /* 0x0000001fff047899 */ /* 0x000fe40008011407 */
[----:B------:R-:W-:-:S02]  /*2e70*/  USHF.R.U32.HI UR10, URZ, 0x4, UR10 ;  /* 0x00000004ff0a7899 */ /* 0x000fc4000801160a */
[----:B------:R-:W-:Y:S02]  /*2e80*/  ULEA.HI UR4, UR4, UR7, URZ, 0x7 ;  /* 0x0000000704047291 */ /* 0x000fe4000f8f38ff */
[----:B------:R-:W-:Y:S02]  /*2e90*/  ULOP3.LUT UR9, UR9, 0x3fff, URZ, 0xc0, !UPT ;  /* 0x00003fff09097892 */ /* 0x000fe4000f8ec0ff */
[----:B------:R-:W-:Y:S02]  /*2ea0*/  USHF.R.S32.HI UR4, URZ, 0x7, UR4 ;  /* 0x00000007ff047899 */ /* 0x000fe40008011404 */
[----:B------:R-:W-:Y:S02]  /*2eb0*/  ULOP3.LUT UR10, UR10, 0x3fff, URZ, 0xc0, !UPT ;  /* 0x00003fff0a0a7892 */ /* 0x000fe4000f8ec0ff */
[----:B------:R-:W-:Y:S01]  /*2ec0*/  UISETP.LT.AND UP0, UPT, UR4, 0x1, UPT ;  /* 0x000000010400788c */ /* 0x000fe2000bf01270 */
[----:B------:R-:W-:Y:S01]  /*2ed0*/  UMOV UR30, 0x0 ;  /* 0x00000000001e7882 */ /* 0x000fe20000000000 */
[----:B------:R-:W-:-:S02]  /*2ee0*/  UMOV UR31, 0x4100010 ;  /* 0x04100010001f7882 */ /* 0x000fc40000000000 */
[----:B------:R-:W-:Y:S01]  /*2ef0*/  USEL UR8, UR4, 0x1, !UP0 ;  /* 0x0000000104087887 */ /* 0x000fe2000c000000 */
[----:B------:R-:W-:Y:S01]  /*2f00*/  UMOV UR28, 0x0 ;  /* 0x00000000001c7882 */ /* 0x000fe20000000000 */
[----:B------:R-:W-:Y:S01]  /*2f10*/  UMOV UR29, 0x4100010 ;  /* 0x04100010001d7882 */ /* 0x000fe20000000000 */
[----:B------:R-:W-:Y:S01]  /*2f20*/  UMOV UR26, 0x0 ;  /* 0x00000000001a7882 */ /* 0x000fe20000000000 */
[----:B------:R-:W-:Y:S01]  /*2f30*/  UMOV UR27, 0x4100010 ;  /* 0x04100010001b7882 */ /* 0x000fe20000000000 */
[----:B------:R-:W-:Y:S01]  /*2f40*/  UMOV UR24, 0x0 ;  /* 0x0000000000187882 */ /* 0x000fe20000000000 */
[----:B------:R-:W-:Y:S01]  /*2f50*/  UMOV UR25, 0x4100010 ;  /* 0x0410001000197882 */ /* 0x000fe20000000000 */
[----:B------:R-:W-:Y:S01]  /*2f60*/  UMOV UR22, 0x0 ;  /* 0x0000000000167882 */ /* 0x000fe20000000000 */
[----:B------:R-:W-:Y:S01]  /*2f70*/  UMOV UR23, 0x4100010 ;  /* 0x0410001000177882 */ /* 0x000fe20000000000 */
[----:B------:R-:W-:Y:S02]  /*2f80*/  ULOP3.LUT UR9, UR9, 0x10000, URZ, 0xfc, !UPT ;  /* 0x0001000009097892 */ /* 0x000fe4000f8efcff */
[----:B------:R-:W-:-:S02]  /*2f90*/  ULOP3.LUT UR10, UR10, 0x10000, URZ, 0xfc, !UPT ;  /* 0x000100000a0a7892 */ /* 0x000fc4000f8efcff */
[----:B------:R-:W-:Y:S02]  /*2fa0*/  UIADD3 UR8, UPT, UPT, -UR8, URZ, URZ ;  /* 0x000000ff08087290 */ /* 0x000fe4000fffe1ff */
[----:B---3--:R-:W-:Y:S01]  /*2fb0*/  UISETP.GE.AND UP3, UPT, UR6, 0x1, UPT ;  /* 0x000000010600788c */ /* 0x008fe2000bf66270 */
[----:B------:R-:W-:Y:S01]  /*2fc0*/  UMOV UR20, 0x0 ;  /* 0x0000000000147882 */ /* 0x000fe20000000000 */
[----:B------:R-:W-:Y:S01]  /*2fd0*/  UMOV UR21, 0x4100010 ;  /* 0x0410001000157882 */ /* 0x000fe20000000000 */
[----:B------:R-:W-:Y:S01]  /*2fe0*/  UMOV UR18, 0x0 ;  /* 0x0000000000127882 */ /* 0x000fe20000000000 */
[----:B-1----:R-:W-:Y:S01]  /*2ff0*/  R2UR UR16, R0 ;  /* 0x00000000001072ca */ /* 0x002fe200000e0000 */
[----:B------:R-:W-:-:S14]  /*3000*/  UMOV UR19, 0x4100010 ;  /* 0x0410001000137882 */ /* 0x000fdc0000000000 */
.L_x_58:
[----:B------:R-:W-:Y:S02]  /*3010*/  LEA R0, R10, UR5, 0x3 ;  /* 0x000000050a007c11 */ /* 0x000fe4000f8e18ff */
[----:B------:R-:W-:Y:S02]  /*3020*/  SHF.L.U32 R2, R9, 0x1f, RZ ;  /* 0x0000001f09027819 */ /* 0x000fe400000006ff */
[----:B------:R-:W-:Y:S01]  /*3030*/  PLOP3.LUT P0, PT, PT, PT, UP3, 0x80, 0x8 ;  /* 0x000000000008781c */ /* 0x000fe20003f0f038 */
[----:B------:R-:W-:Y:S01]  /*3040*/  VIADD R3, R0, 0x80 ;  /* 0x0000008000037836 */ /* 0x000fe20000000000 */
[----:B-1----:R-:W1:Y:S02]  /*3050*/  SYNCS.PHASECHK.TRANS64.TRYWAIT P1, [R0+URZ+0x70], R2 ;  /* 0x00007002000075a7 */ /* 0x002e6400080211ff */
[----:B-1-3--:R-:W-:Y:S09]  /*3060*/  @!P1 BRA `(.L_x_52) ;  /* 0x0000004000b89947 */ /* 0x00aff20003800000 */
.L_x_127:
[----:B------:R-:W-:Y:S01]  /*3070*/  LEA R4, R10, UR5, 0x4 ;  /* 0x000000050a047c11 */ /* 0x000fe2000f8e20ff */
[----:B------:R-:W-:Y:S01]  /*3080*/  @UP3 ULEA UR7, UR14, UR5, 0x3 ;  /* 0x000000050e073291 */ /* 0x000fe2000f8e18ff */
[----:B------:R-:W-:Y:S01]  /*3090*/  PLOP3.LUT P2, PT, PT, PT, PT, 0x80, 0x8 ;  /* 0x000000000008781c */ /* 0x000fe20003f4f070 */
[----:B------:R-:W-:Y:S01]  /*30a0*/  ULEA UR6, UR15, UR5, 0x3 ;  /* 0x000000050f067291 */ /* 0x000fe2000f8e18ff */
[----:B------:R-:W-:Y:S01]  /*30b0*/  PRMT R3, RZ, 0x654, R3 ;  /* 0x00000654ff037816 */ /* 0x000fe20000000003 */
[----:B------:R-:W-:Y:S01]  /*30c0*/  ULEA.HI UR11, UR15, UR15, URZ, 0x1 ;  /* 0x0000000f0f0b7291 */ /* 0x000fe2000f8f08ff */
[----:B------:R-:W2:Y:S01]  /*30d0*/  LDS.128 R4, [R4+0x100] ;  /* 0x0001000004047984 */ /* 0x000ea20000000c00 */
[----:B-1----:R-:W-:Y:S02]  /*30e0*/  @P0 SHF.L.U32 R2, R8, 0x1f, RZ ;  /* 0x0000001f08020819 */ /* 0x002fe400000006ff */
[----:B------:R-:W-:Y:S01]  /*30f0*/  SHF.L.U32 R0, R11, 0x1f, RZ ;  /* 0x0000001f0b007819 */ /* 0x000fe200000006ff */
[----:B------:R-:W-:Y:S01]  /*3100*/  @!PT LDS RZ, [RZ] ;  /* 0x00000000fffff984 */ /* 0x000fe20000000800 */
[----:B------:R-:W-:Y:S01]  /*3110*/  @!PT LDS RZ, [RZ] ;  /* 0x00000000fffff984 */ /* 0x000fe20000000800 */
[----:B------:R-:W-:Y:S01]  /*3120*/  @!PT LDS RZ, [RZ] ;  /* 0x00000000fffff984 */ /* 0x000fe20000000800 */
[----:B------:R-:W-:Y:S01]  /*3130*/  @!PT LDS RZ, [RZ] ;  /* 0x00000000fffff984 */ /* 0x000fe20000000800 */
[----:B------:R1:W-:Y:S06]  /*3140*/  MEMBAR.ALL.CTA ;  /* 0x0000000000007992 */ /* 0x0003ec0000008000 */
[----:B-1----:R-:W1:Y:S02]  /*3150*/  FENCE.VIEW.ASYNC.S ;  /* 0x00000000000073c6 */ /* 0x002e640000000000 */
[----:B-1----:R1:W-:Y:S01]  /*3160*/  SYNCS.ARRIVE.TRANS64.RED.A1T0 RZ, [R3+URZ], RZ ;  /* 0x000000ff03ff79a7 */ /* 0x0023e200081004ff */
[----:B------:R1:W3:Y:S01]  /*3170*/  @P0 SYNCS.PHASECHK.TRANS64.TRYWAIT P2, [UR7], R2 ;  /* 0x00000002ff0005a7 */ /* 0x0002e20008041107 */
[----:B------:R-:W-:-:S02]  /*3180*/  USHF.L.U32 UR7, UR11, 0x5, URZ ;  /* 0x000000050b077899 */ /* 0x000fc400080006ff */
[----:B------:R-:W-:Y:S01]  /*3190*/  ULOP3.LUT UR11, UR11, 0xffe, URZ, 0xc0, !UPT ;  /* 0x00000ffe0b0b7892 */ /* 0x000fe2000f8ec0ff */
[----:B--2---:R-:W-:Y:S01]  /*31a0*/  LOP3.LUT P1, RZ, R6, 0x1, RZ, 0xc0, !PT ;  /* 0x0000000106ff7812 */ /* 0x004fe2000782c0ff */
[----:B------:R-:W-:Y:S02]  /*31b0*/  ULOP3.LUT UR7, UR7, 0xffffffc0, URZ, 0xc0, !UPT ;  /* 0xffffffc007077892 */ /* 0x000fe4000f8ec0ff */
[----:B------:R-:W-:Y:S02]  /*31c0*/  UIADD3 UR11, UPT, UPT, -UR11, UR15, URZ ;  /* 0x0000000f0b0b7290 */ /* 0x000fe4000fffe1ff */
[----:B------:R-:W-:-:S04]  /*31d0*/  UIADD3 UR7, UPT, UPT, UR16, UR7, URZ ;  /* 0x0000000710077290 */ /* 0x000fc8000fffe0ff */
[----:B------:R-:W-:Y:S01]  /*31e0*/  ULEA UR7, UR11, UR7, 0x14 ;  /* 0x000000070b077291 */ /* 0x000fe2000f8ea0ff */
[----:B------:R-:W2:Y:S02]  /*31f0*/  SYNCS.PHASECHK.TRANS64.TRYWAIT P0, [UR6+0xb0], R0 ;  /* 0x0000b000ff0075a7 */ /* 0x000ea40008001106 */
[----:B-123--:R-:W-:Y:S09]  /*3200*/  @!P0 BRA `(.L_x_53) ;  /* 0x0000004000648947 */ /* 0x00eff20003800000 */
.L_x_129:
[----:B------:R-:W-:Y:S01]  /*3210*/  IADD3 R10, PT, PT, R10, 0x1, RZ ;  /* 0x000000010a0a7810 */ /* 0x000fe20007ffe0ff */
[----:B------:R-:W-:Y:S06]  /*3220*/  BRA.U !UP3, `(.L_x_54) ;  /* 0x000000050b107547 */ /* 0x000fec000b800000 */
[----:B------:R-:W-:Y:S01]  /*3230*/  UPLOP3.LUT UP4, UPT, UPT, UPT, UPT, 0x40, 0x4 ;  /* 0x000000000004789c */ /* 0x000fe20003f8e870 */
[----:B------:R-:W-:Y:S01]  /*3240*/  UMOV UR13, UR8 ;  /* 0x00000008000d7c82 */ /* 0x000fe20008000000 */
[----:B------:R-:W-:Y:S01]  /*3250*/  UMOV UR12, UR4 ;  /* 0x00000004000c7c82 */ /* 0x000fe20008000000 */
[----:B------:R-:W-:-:S08]  /*3260*/  UMOV UR17, UR14 ;  /* 0x0000000e00117c82 */ /* 0x000fd00008000000 */
.L_x_57:
[----:B------:R-:W-:Y:S02]  /*3270*/  UIADD3 UR13, UPT, UPT, UR13, 0x1, URZ ;  /* 0x000000010d0d7890 */ /* 0x000fe4000fffe0ff */
[----:B--2---:R-:W-:Y:S02]  /*3280*/  ULEA UR11, UR17, UR5, 0x3 ;  /* 0x00000005110b7291 */ /* 0x004fe4000f8e18ff */
[----:B------:R-:W-:Y:S01]  /*3290*/  UISETP.NE.AND UP0, UPT, UR13, URZ, UPT ;  /* 0x000000ff0d00728c */ /* 0x000fe2000bf05270 */
[----:B---3--:R-:W-:Y:S10]  /*32a0*/  @P2 BRA `(.L_x_55) ;  /* 0x00000000000c2947 */ /* 0x008ff40003800000 */
[----:B-1----:R-:W-:Y:S04]  /*32b0*/  SHF.L.U32 R2, R8, 0x1f, RZ ;  /* 0x0000001f08027819 */ /* 0x002fe800000006ff */
[----:B------:R-:W1:Y:S02]  /*32c0*/  SYNCS.PHASECHK.TRANS64.TRYWAIT P0, [UR11], R2 ;  /* 0x00000002ff0075a7 */ /* 0x000e64000800110b */
[----:B-1----:R-:W-:Y:S05]  /*32d0*/  @!P0 BRA `(.L_x_56) ;  /* 0x0000004000488947 */ /* 0x002fea0003800000 */
.L_x_55:
[----:B------:R-:W-:Y:S01]  /*32e0*/  UISETP.NE.AND UP1, UPT, UR12, 0x1, UPT ;  /* 0x000000010c00788c */ /* 0x000fe2000bf25270 */
[----:B------:R-:W-:Y:S01]  /*32f0*/  PLOP3.LUT P2, PT, PT, PT, PT, 0x80, 0x8 ;  /* 0x000000000008781c */ /* 0x000fe20003f4f070 */
[----:B------:R-:W-:Y:S02]  /*3300*/  UIADD3 UR14, UPT, UPT, UR17, 0x1, URZ ;  /* 0x00000001110e7890 */ /* 0x000fe4000fffe0ff */
[----:B------:R-:W-:Y:S02]  /*3310*/  ULEA UR64, UR17, UR10, 0xa ;  /* 0x0000000a11407291 */ /* 0x000fe4000f8e50ff */
[----:B------:R-:W-:Y:S01]  /*3320*/  UISETP.NE.AND UP2, UPT, UR14, 0x3, UPT ;  /* 0x000000030e00788c */ /* 0x000fe2000bf45270 */
[----:B------:R-:W-:Y:S01]  /*3330*/  PLOP3.LUT P0, PT, PT, PT, UP1, 0x80, 0x8 ;  /* 0x000000000008781c */ /* 0x000fe20003f0f018 */
[----:B------:R-:W-:Y:S02]  /*3340*/  ULEA UR62, UR17, UR9, 0xa ;  /* 0x00000009113e7291 */ /* 0x000fe4000f8e50ff */
[----:B------:R-:W-:Y:S02]  /*3350*/  USEL UR35, URZ, 0x1, UP2 ;  /* 0x00000001ff237887 */ /* 0x000fe40009000000 */
[----:B------:R-:W-:Y:S02]  /*3360*/  USEL UR14, UR14, URZ, UP2 ;  /* 0x000000ff0e0e7287 */ /* 0x000fe40009000000 */
[----:B------:R-:W-:Y:S02]  /*3370*/  UIADD3 UR60, UPT, UPT, UR64, 0x2, URZ ;  /* 0x00000002403c7890 */ /* 0x000fe4000fffe0ff */
[----:B------:R-:W-:Y:S01]  /*3380*/  @UP1 ULEA UR34, UR14, UR5, 0x3 ;  /* 0x000000050e221291 */ /* 0x000fe2000f8e18ff */
[----:B------:R-:W-:Y:S01]  /*3390*/  LOP3.LUT R8, R8, UR35, RZ, 0x3c, !PT ;  /* 0x0000002308087c12 */ /* 0x000fe2000f8e3cff */
[----:B------:R-:W-:Y:S02]  /*33a0*/  UIADD3 UR58, UPT, UPT, UR62, 0x2, URZ ;  /* 0x000000023e3a7890 */ /* 0x000fe4000fffe0ff */
[----:B------:R-:W-:Y:S01]  /*33b0*/  UIADD3 UR56, UPT, UPT, UR64, 0x4, URZ ;  /* 0x0000000440387890 */ /* 0x000fe2000fffe0ff */
[----:B-1----:R-:W-:Y:S01]  /*33c0*/  @P0 SHF.L.U32 R0, R8, 0x1f, RZ ;  /* 0x0000001f08000819 */ /* 0x002fe200000006ff */
[----:B------:R-:W-:Y:S02]  /*33d0*/  UIADD3 UR54, UPT, UPT, UR62, 0x4, URZ ;  /* 0x000000043e367890 */ /* 0x000fe4000fffe0ff */
[----:B------:R-:W-:Y:S01]  /*33e0*/  UIADD3 UR52, UPT, UPT, UR64, 0x6, URZ ;  /* 0x0000000640347890 */ /* 0x000fe2000fffe0ff */
[----:B------:R2:W3:Y:S01]  /*33f0*/  @P0 SYNCS.PHASECHK.TRANS64.TRYWAIT P2, [UR34], R0 ;  /* 0x00000000ff0005a7 */ /* 0x0004e20008041122 */
[----:B------:R-:W-:Y:S02]  /*3400*/  UIADD3 UR50, UPT, UPT, UR62, 0x6, URZ ;  /* 0x000000063e327890 */ /* 0x000fe4000fffe0ff */
        /* <DEDUP_REMOVED lines=9> */
[----:B------:R-:W-:Y:S01]  /*34a0*/  UIADD3 UR12, UPT, UPT, UR12, -0x1, URZ ;  /* 0xffffffff0c0c7890 */ /* 0x000fe2000fffe0ff */
[----:B------:R-:W-:Y:S01]  /*34b0*/  UMOV UR65, 0x40004040 ;  /* 0x4000404000417882 */ /* 0x000fe20000000000 */
[----:B------:R-:W-:Y:S01]  /*34c0*/  UMOV UR63, 0x40004040 ;  /* 0x40004040003f7882 */ /* 0x000fe20000000000 */
[----:B------:R-:W-:Y:S01]  /*34d0*/  UMOV UR61, 0x40004040 ;  /* 0x40004040003d7882 */ /* 0x000fe20000000000 */
[----:B------:R2:W-:Y:S01]  /*34e0*/  UTCHMMA gdesc[UR62], gdesc[UR64], tmem[UR7], tmem[UR32], idesc[UR33], UP4 ;  /* 0x00ff20403e0075ea */ /* 0x0005e2000a000007 */
[----:B------:R-:W-:Y:S01]  /*34f0*/  UPLOP3.LUT UP4, UPT, UPT, UPT, UPT, 0x80, 0x8 ;  /* 0x000000000008789c */ /* 0x000fe20003f8f070 */
[----:B------:R-:W-:Y:S01]  /*3500*/  UMOV UR59, 0x40004040 ;  /* 0x40004040003b7882 */ /* 0x000fe20000000000 */
[----:B------:R-:W-:Y:S01]  /*3510*/  UMOV UR57, 0x40004040 ;  /* 0x4000404000397882 */ /* 0x000fe20000000000 */
[----:B------:R2:W-:Y:S01]  /*3520*/  UTCHMMA gdesc[UR58], gdesc[UR60], tmem[UR7], tmem[UR30], idesc[UR31], UPT ;  /* 0x00ff1e3c3a0075ea */ /* 0x0005e2000b800007 */
        /* <DEDUP_REMOVED lines=14> */
[----:B------:R-:W-:Y:S01]  /*3610*/  UMOV UR35, 0x40004040 ;  /* 0x4000404000237882 */ /* 0x000fe20000000000 */
[----:B------:R2:W-:Y:S01]  /*3620*/  UTCHMMA gdesc[UR38], gdesc[UR40], tmem[UR7], tmem[UR20], idesc[UR21], UPT ;  /* 0x00ff1428260075ea */ /* 0x0005e2000b800007 */
[----:B------:R2:W-:Y:S01]  /*3630*/  UTCHMMA gdesc[UR34], gdesc[UR36], tmem[UR7], tmem[UR18], idesc[UR19], UPT ;  /* 0x00ff1224220075ea */ /* 0x0005e2000b800007 */
[----:B------:R2:W-:Y:S01]  /*3640*/  UTCBAR [UR11], URZ ;  /* 0x000000ff0b0073e9 */ /* 0x0005e200080000ff */
[----:B------:R-:W-:Y:S01]  /*3650*/  UMOV UR17, UR14 ;  /* 0x0000000e00117c82 */ /* 0x000fe20008000000 */
[----:B------:R-:W-:Y:S05]  /*3660*/  BRA.U UP0, `(.L_x_57) ;  /* 0xfffffffd00007547 */ /* 0x000fea000b83ffff */
.L_x_54:
[----:B------:R-:W-:Y:S01]  /*3670*/  UIADD3 UR15, UPT, UPT, UR15, 0x1, URZ ;  /* 0x000000010f0f7890 */ /* 0x000fe2000fffe0ff */
[C---:B------:R-:W-:Y:S01]  /*3680*/  ISETP.NE.AND P0, PT, R10.reuse, 0x2, PT ;  /* 0x000000020a00780c */ /* 0x040fe20003f05270 */
[----:B--2---:R-:W-:Y:S02]  /*3690*/  UIADD3 UR7, UPT, UPT, UR6, 0x90, URZ ;  /* 0x0000009006077890 */ /* 0x004fe4000fffe0ff */
[----:B------:R-:W-:Y:S01]  /*36a0*/  UISETP.NE.AND UP0, UPT, UR15, 0x4, UPT ;  /* 0x000000040f00788c */ /* 0x000fe2000bf05270 */
[----:B-1----:R-:W-:Y:S02]  /*36b0*/  SEL R0, RZ, 0x1, P0 ;  /* 0x00000001ff007807 */ /* 0x002fe40000000000 */
[----:B------:R-:W-:Y:S01]  /*36c0*/  SEL R10, R10, RZ, P0 ;  /* 0x000000ff0a0a7207 */ /* 0x000fe20000000000 */
[----:B------:R-:W-:Y:S01]  /*36d0*/  USEL UR6, URZ, 0x1, UP0 ;  /* 0x00000001ff067887 */ /* 0x000fe20008000000 */
[----:B------:R-:W-:Y:S01]  /*36e0*/  LOP3.LUT R9, R9, R0, RZ, 0x3c, !PT ;  /* 0x0000000009097212 */ /* 0x000fe200078e3cff */
[----:B------:R-:W-:Y:S01]  /*36f0*/  USEL UR15, UR15, URZ, UP0 ;  /* 0x000000ff0f0f7287 */ /* 0x000fe20008000000 */
[----:B------:R1:W-:Y:S03]  /*3700*/  UTCBAR [UR7], URZ ;  /* 0x000000ff070073e9 */ /* 0x0003e600080000ff */
[----:B------:R-:W-:Y:S01]  /*3710*/  LOP3.LUT R11, R11, UR6, RZ, 0x3c, !PT ;  /* 0x000000060b0b7c12 */ /* 0x000fe2000f8e3cff */
[----:B------:R-:W-:Y:S07]  /*3720*/  @P1 BRA `(.L_x_58) ;  /* 0xfffffff800381947 */ /* 0x000fee000383ffff */
[----:B------:R-:W2:Y:S01]  /*3730*/  S2UR UR4, SR_CgaCtaId ;  /* 0x00000000000479c3 */ /* 0x000ea20000008800 */
[----:B------:R-:W-:Y:S01]  /*3740*/  ELECT P0, URZ, PT ;  /* 0x0000000000ff782f */ /* 0x000fe20003800000 */
[----:B------:R-:W-:Y:S01]  /*3750*/  IMAD.MOV.U32 R0, RZ, RZ, 0x1 ;  /* 0x00000001ff007424 */ /* 0x000fe200078e00ff */
[----:B------:R-:W-:Y:S01]  /*3760*/  UIADD3 UR5, UPT, UPT, UR5, 0xb0, URZ ;  /* 0x000000b005057890 */ /* 0x000fe2000fffe0ff */
[----:B------:R-:W-:Y:S01]  /*3770*/  SHF.L.U32 R2, R11, 0x1f, RZ ;  /* 0x0000001f0b027819 */ /* 0x000fe200000006ff */
[----:B------:R-:W-:-:S03]  /*3780*/  UMOV UR6, 0x40 ;  /* 0x0000004000067882 */ /* 0x000fc60000000000 */
[----:B------:R-:W-:Y:S01]  /*3790*/  UVIRTCOUNT.DEALLOC.SMPOOL 0x80 ;  /* 0x000000800000784c */ /* 0x000fe20000000000 */
[----:B--2---:R-:W-:Y:S02]  /*37a0*/  ULEA UR4, UR4, UR6, 0x18 ;  /* 0x0000000604047291 */ /* 0x004fe4000f8ec0ff */
[----:B------:R-:W-:-:S07]  /*37b0*/  ULEA UR6, UR15, UR5, 0x3 ;  /* 0x000000050f067291 */ /* 0x000fce000f8e18ff */
[----:B------:R2:W-:Y:S02]  /*37c0*/  @P0 STS.U8 [UR4+0x1c], R0 ;  /* 0x00001c00ff000988 */ /* 0x0005e40008000004 */
[----:B------:R-:W4:Y:S02]  /*37d0*/  SYNCS.PHASECHK.TRANS64.TRYWAIT P0, [UR6], R2 ;  /* 0x00000002ff0075a7 */ /* 0x000f240008001106 */
[----:B--2-4-:R-:W-:Y:S05]  /*37e0*/  @!P0 BRA `(.L_x_59) ;  /* 0x0000003c001c8947 */ /* 0x014fea0003800000 */
.L_x_132:
[----:B-1----:R-:W-:-:S04]  /*37f0*/  UIADD3 UR7, UPT, UPT, UR15, 0x1, URZ ;  /* 0x000000010f077890 */ /* 0x002fc8000fffe0ff */
[----:B------:R-:W-:-:S04]  /*3800*/  UISETP.NE.AND UP0, UPT, UR7, 0x4, UPT ;  /* 0x000000040700788c */ /* 0x000fc8000bf05270 */
[----:B------:R-:W-:Y:S02]  /*3810*/  USEL UR8, URZ, 0x1, UP0 ;  /* 0x00000001ff087887 */ /* 0x000fe40008000000 */
[----:B------:R-:W-:-:S04]  /*3820*/  USEL UR7, UR7, URZ, UP0 ;  /* 0x000000ff07077287 */ /* 0x000fc80008000000 */
[----:B------:R-:W-:Y:S01]  /*3830*/  ULEA UR6, UR7, UR5, 0x3 ;  /* 0x0000000507067291 */ /* 0x000fe2000f8e18ff */
[----:B--2---:R-:W-:-:S04]  /*3840*/  LOP3.LUT R2, R11, UR8, RZ, 0x3c, !PT ;  /* 0x000000080b027c12 */ /* 0x004fc8000f8e3cff */
[----:B------:R-:W-:-:S04]  /*3850*/  SHF.L.U32 R3, R2, 0x1f, RZ ;  /* 0x0000001f02037819 */ /* 0x000fc800000006ff */
[----:B------:R-:W1:Y:S02]  /*3860*/  SYNCS.PHASECHK.TRANS64.TRYWAIT P0, [UR6], R3 ;  /* 0x00000003ff0075a7 */ /* 0x000e640008001106 */
[----:B-1----:R-:W-:Y:S05]  /*3870*/  @!P0 BRA `(.L_x_60) ;  /* 0x0000003c00108947 */ /* 0x002fea0003800000 */
.L_x_134:
        /* <DEDUP_REMOVED lines=9> */
.L_x_136:
[----:B------:R-:W-:-:S04]  /*3910*/  UIADD3 UR7, UPT, UPT, UR7, 0x1, URZ ;  /* 0x0000000107077890 */ /* 0x000fc8000fffe0ff */
[----:B------:R-:W-:-:S04]  /*3920*/  UISETP.NE.AND UP0, UPT, UR7, 0x4, UPT ;  /* 0x000000040700788c */ /* 0x000fc8000bf05270 */
[----:B------:R-:W-:Y:S02]  /*3930*/  USEL UR6, URZ, 0x1, UP0 ;  /* 0x00000001ff067887 */ /* 0x000fe40008000000 */
[----:B------:R-:W-:-:S04]  /*3940*/  USEL UR7, UR7, URZ, UP0 ;  /* 0x000000ff07077287 */ /* 0x000fc80008000000 */
[----:B------:R-:W-:Y:S01]  /*3950*/  ULEA UR7, UR7, UR5, 0x3 ;  /* 0x0000000507077291 */ /* 0x000fe2000f8e18ff */
[----:B------:R-:W-:-:S04]  /*3960*/  LOP3.LUT R2, R2, UR6, RZ, 0x3c, !PT ;  /* 0x0000000602027c12 */ /* 0x000fc8000f8e3cff */
[----:B------:R-:W-:-:S04]  /*3970*/  SHF.L.U32 R2, R2, 0x1f, RZ ;  /* 0x0000001f02027819 */ /* 0x000fc800000006ff */
[----:B------:R-:W2:Y:S02]  /*3980*/  SYNCS.PHASECHK.TRANS64.TRYWAIT P0, [UR7], R2 ;  /* 0x00000002ff0075a7 */ /* 0x000ea40008001107 */
[----:B--2---:R-:W-:Y:S05]  /*3990*/  @!P0 BRA `(.L_x_62) ;  /* 0x0000003800f88947 */ /* 0x004fea0003800000 */
.L_x_138:
[----:B------:R-:W-:Y:S01]  /*39a0*/  NOP ;  /* 0x0000000000007918 */ /* 0x000fe20000000000 */
[----:B-1----:R-:W1:Y:S01]  /*39b0*/  LDS R0, [UR4+0x14] ;  /* 0x00001404ff007984 */ /* 0x002e620008000800 */
[----:B------:R-:W-:Y:S01]  /*39c0*/  ULOP3.LUT UR6, UR16, 0xffff, URZ, 0xc0, !UPT ;  /* 0x0000ffff10067892 */ /* 0x000fe2000f8ec0ff */
[----:B------:R-:W-:Y:S01]  /*39d0*/  UMOV UR8, 0xffff ;  /* 0x0000ffff00087882 */ /* 0x000fe20000000000 */
[----:B------:R-:W-:Y:S02]  /*39e0*/  UMOV UR5, 0x1 ;  /* 0x0000000100057882 */ /* 0x000fe40000000000 */
[----:B------:R-:W-:-:S04]  /*39f0*/  USHF.R.U32.HI UR6, URZ, 0x5, UR6 ;  /* 0x00000005ff067899 */ /* 0x000fc80008011606 */
[----:B------:R-:W-:Y:S02]  /*3a00*/  USHF.L.U32 UR8, UR8, UR6, URZ ;  /* 0x0000000608087299 */ /* 0x000fe400080006ff */
[----:B------:R-:W-:-:S04]  /*3a10*/  USHF.L.U32 UR5, UR5, UR6, URZ ;  /* 0x0000000605057299 */ /* 0x000fc800080006ff */
[----:B-1----:R-:W-:-:S04]  /*3a20*/  LOP3.LUT R0, R0, UR8, RZ, 0xc0, !PT ;  /* 0x0000000800007c12 */ /* 0x002fc8000f8ec0ff */
[----:B------:R-:W-:-:S13]  /*3a30*/  ISETP.NE.AND P0, PT, R0, UR8, PT ;  /* 0x0000000800007c0c */ /* 0x000fda000bf05270 */
[----:B------:R-:W-:Y:S05]  /*3a40*/  @P0 BRA `(.L_x_63) ;  /* 0x0000000000580947 */ /* 0x000fea0003800000 */
[----:B------:R-:W1:Y:S02]  /*3a50*/  LDS R0, [UR4+0x18] ;  /* 0x00001804ff007984 */ /* 0x000e640008000800 */
[----:B-1----:R-:W-:-:S04]  /*3a60*/  LOP3.LUT R0, R0, UR5, RZ, 0xc0, !PT ;  /* 0x0000000500007c12 */ /* 0x002fc8000f8ec0ff */
[----:B------:R-:W-:-:S13]  /*3a70*/  ISETP.NE.AND P0, PT, R0, UR5, PT ;  /* 0x0000000500007c0c */ /* 0x000fda000bf05270 */
[----:B------:R-:W-:Y:S05]  /*3a80*/  @P0 BRA `(.L_x_64) ;  /* 0x00000000003c0947 */ /* 0x000fea0003800000 */
[----:B------:R-:W1:Y:S01]  /*3a90*/  S2R R2, SR_LANEID ;  /* 0x0000000000027919 */ /* 0x000e620000000000 */
[----:B------:R-:W-:Y:S01]  /*3aa0*/  ULOP3.LUT UR8, URZ, UR8, URZ, 0x33, !UPT ;  /* 0x00000008ff087292 */ /* 0x000fe2000f8e33ff */
[----:B------:R-:W-:Y:S02]  /*3ab0*/  VOTEU.ANY UR7, UPT, PT ;  /* 0x0000000000077886 */ /* 0x000fe400038e0100 */
[----:B------:R-:W-:-:S03]  /*3ac0*/  UFLO.U32 UR7, UR7 ;  /* 0x00000007000772bd */ /* 0x000fc600080e0000 */
[----:B------:R-:W-:-:S04]  /*3ad0*/  IMAD.U32 R0, RZ, RZ, UR8 ;  /* 0x00000008ff007e24 */ /* 0x000fc8000f8e00ff */
[----:B------:R2:W4:Y:S02]  /*3ae0*/  REDUX UR6, R0 ;  /* 0x00000000000673c4 */ /* 0x0005240000000000 */
[----:B------:R1:W-:Y:S02]  /*3af0*/  UTCATOMSWS.AND URZ, UR8 ;  /* 0x0000000800ff79e3 */ /* 0x0003e40008000000 */
[----:B-1----:R-:W-:Y:S02]  /*3b00*/  ISETP.EQ.U32.AND P0, PT, R2, UR7, PT ;  /* 0x0000000702007c0c */ /* 0x002fe4000bf02070 */
[----:B--2---:R-:W-:Y:S02]  /*3b10*/  LOP3.LUT R0, RZ, UR5, RZ, 0x33, !PT ;  /* 0x00000005ff007c12 */ /* 0x004fe4000f8e33ff */
[----:B----4-:R-:W-:Y:S02]  /*3b20*/  MOV R2, UR6 ;  /* 0x0000000600027c02 */ /* 0x010fe40008000f00 */
[----:B------:R-:W1:Y:S07]  /*3b30*/  REDUX UR5, R0 ;  /* 0x00000000000573c4 */ /* 0x000e6e0000000000 */
[----:B------:R2:W-:Y:S01]  /*3b40*/  @P0 ATOMS.AND RZ, [UR4+0x14], R2 ;  /* 0x00001402ffff098c */ /* 0x0005e2000a800004 */
[----:B-1----:R-:W-:-:S05]  /*3b50*/  IMAD.U32 R0, RZ, RZ, UR5 ;  /* 0x00000005ff007e24 */ /* 0x002fca000f8e00ff */
[----:B------:R2:W-:Y:S01]  /*3b60*/  @P0 ATOMS.AND RZ, [UR4+0x18], R0 ;  /* 0x00001800ffff098c */ /* 0x0005e2000a800004 */
[----:B------:R-:W-:Y:S05]  /*3b70*/  BRA `(.L_x_65) ;  /* 0x0000000000147947 */ /* 0x000fea0003800000 */
.L_x_64:
[----:B------:R-:W-:Y:S02]  /*3b80*/  MOV R2, 0x3ba0 ;  /* 0x00003ba000027802 */ /* 0x000fe40000000f00 */
[----:B---3-5:R-:W-:Y:S05]  /*3b90*/  CALL.REL.NOINC `($__internal_0_$__cuda_sm10x_tcgen05_guardrail_trap_col_being_dealloced_not_returned_by_alloc) ;  /* 0x0000003c006c7944 */ /* 0x028fea0003c00000 */
[----:B------:R-:W-:Y:S05]  /*3ba0*/  BRA `(.L_x_65) ;  /* 0x0000000000087947 */ /* 0x000fea0003800000 */
.L_x_63:
[----:B------:R-:W-:Y:S02]  /*3bb0*/  MOV R2, 0x3bd0 ;  /* 0x00003bd000027802 */ /* 0x000fe40000000f00 */
[----:B---3-5:R-:W-:Y:S05]  /*3bc0*/  CALL.REL.NOINC `($__internal_2_$__cuda_sm10x_tcgen05_guardrail_trap_unallocated_columns_being_dealloced) ;  /* 0x0000003c00787944 */ /* 0x028fea0003c00000 */
.L_x_65:
[----:B------:R-:W-:Y:S01]  /*3bd0*/  NOP ;  /* 0x0000000000007918 */ /* 0x000fe20000000000 */
[----:B------:R-:W-:Y:S05]  /*3be0*/  EXIT ;  /* 0x000000000000794d */ /* 0x000fea0003800000 */
.L_x_47:
[----:B------:R-:W-:-:S09]  /*3bf0*/  UISETP.NE.OR UP2, UPT, UR8, 0x3, !UP2 ;  /* 0x000000030800788c */ /* 0x000fd2000d745670 */
[----:B------:R-:W-:Y:S05]  /*3c00*/  BRA.U UP2, `(.L_x_66) ;  /* 0x0000000d02ac7547 */ /* 0x000fea000b800000 */
[----:B------:R-:W1:Y:S01]  /*3c10*/  LDC R0, c[0x0][0xb30] ;  /* 0x0002cc00ff007b82 */ /* 0x000e620000000800 */
[----:B------:R-:W2:Y:S01]  /*3c20*/  LDCU.64 UR8, c[0x0][0x888] ;  /* 0x00011100ff0877ac */ /* 0x000ea20008000a00 */
[----:B------:R-:W-:Y:S01]  /*3c30*/  IMAD.MOV.U32 R32, RZ, RZ, 0x1 ;  /* 0x00000001ff207424 */ /* 0x000fe200078e00ff */
[----:B------:R-:W-:Y:S01]  /*3c40*/  CS2R R28, SRZ ;  /* 0x00000000001c7805 */ /* 0x000fe2000001ff00 */
[----:B------:R-:W-:Y:S01]  /*3c50*/  IMAD.MOV.U32 R25, RZ, RZ, 0x1000 ;  /* 0x00001000ff197424 */ /* 0x000fe200078e00ff */
[----:B------:R-:W4:Y:S03]  /*3c60*/  LDCU.64 UR4, c[0x0][0x890] ;  /* 0x00011200ff0477ac */ /* 0x000f260008000a00 */
[----:B------:R-:W3:Y:S01]  /*3c70*/  LDC R24, c[0x0][0x370] ;  /* 0x0000dc00ff187b82 */ /* 0x000ee20000000800 */
[----:B------:R-:W-:Y:S01]  /*3c80*/  UMOV UR7, 0x400 ;  /* 0x0000040000077882 */ /* 0x000fe20000000000 */
[----:B------:R-:W-:-:S02]  /*3c90*/  UPLOP3.LUT UP1, UPT, UPT, UPT, UPT, 0x40, 0x4 ;  /* 0x000000000004789c */ /* 0x000fc40003f2e870 */
[----:B------:R-:W-:Y:S01]  /*3ca0*/  ULEA UR7, UR37, UR7, 0x18 ;  /* 0x0000000725077291 */ /* 0x000fe2000f8ec0ff */
[----:B------:R-:W-:-:S03]  /*3cb0*/  UMOV UR13, URZ ;  /* 0x000000ff000d7c82 */ /* 0x000fc60008000000 */
[----:B------:R-:W3:Y:S01]  /*3cc0*/  LDC R3, c[0x0][0xb0c] ;  /* 0x0002c300ff037b82 */ /* 0x000ee20000000800 */
[----:B--2---:R-:W-:Y:S02]  /*3cd0*/  UISETP.NE.U32.AND UP3, UPT, UR8, URZ, UPT ;  /* 0x000000ff0800728c */ /* 0x004fe4000bf65070 */
[----:B----4-:R-:W-:-:S05]  /*3ce0*/  UISETP.NE.U32.AND UP4, UPT, UR4, URZ, UPT ;  /* 0x000000ff0400728c */ /* 0x010fca000bf85070 */
[----:B------:R-:W2:Y:S01]  /*3cf0*/  LDC R22, c[0x0][0xb20] ;  /* 0x0002c800ff167b82 */ /* 0x000ea20000000800 */
[----:B-1----:R-:W-:Y:S01]  /*3d00*/  ISETP.NE.AND P1, PT, R0, 0x1, PT ;  /* 0x000000010000780c */ /* 0x002fe20003f25270 */
[----:B------:R-:W-:Y:S02]  /*3d10*/  UISETP.NE.AND.EX UP3, UPT, UR9, URZ, UPT, UP3 ;  /* 0x000000ff0900728c */ /* 0x000fe4000bf65330 */
[----:B------:R-:W-:-:S04]  /*3d20*/  UISETP.NE.AND.EX UP4, UPT, UR5, URZ, UPT, UP4 ;  /* 0x000000ff0500728c */ /* 0x000fc8000bf85340 */
[----:B------:R-:W1:Y:S08]  /*3d30*/  LDC.64 R30, c[0x0][0x348] ;  /* 0x0000d200ff1e7b82 */ /* 0x000e700000000a00 */
[----:B------:R-:W4:Y:S08]  /*3d40*/  LDC.64 R14, c[0x0][0xb10] ;  /* 0x0002c400ff0e7b82 */ /* 0x000f300000000a00 */
[----:B------:R-:W1:Y:S08]  /*3d50*/  LDC.64 R6, c[0x0][0xb18] ;  /* 0x0002c600ff067b82 */ /* 0x000e700000000a00 */
[----:B------:R-:W1:Y:S08]  /*3d60*/  LDC.64 R4, c[0x0][0xb28] ;  /* 0x0002ca00ff047b82 */ /* 0x000e700000000a00 */
[----:B--23--:R-:W1:Y:S02]  /*3d70*/  LDC R23, c[0x0][0x374] ;  /* 0x0000dd00ff177b82 */ /* 0x00ce640000000800 */
.L_x_75:
[C---:B------:R-:W-:Y:S02]  /*3d80*/  LEA R0, R29.reuse, UR7, 0x3 ;  /* 0x000000071d007c11 */ /* 0x040fe4000f8e18ff */
[----:B------:R-:W-:Y:S02]  /*3d90*/  SHF.L.U32 R2, R28, 0x1f, RZ ;  /* 0x0000001f1c027819 */ /* 0x000fe400000006ff */
[----:B------:R-:W-:Y:S02]  /*3da0*/  LEA R16, R29, UR7, 0x4 ;  /* 0x000000071d107c11 */ /* 0x000fe4000f8e20ff */
[----:B--2---:R-:W2:Y:S02]  /*3db0*/  SYNCS.PHASECHK.TRANS64.TRYWAIT P0, [R0+URZ+0x70], R2 ;  /* 0x00007002000075a7 */ /* 0x004ea400080011ff */
[----:B--2---:R-:W-:Y:S05]  /*3dc0*/  @!P0 BRA `(.L_x_67) ;  /* 0x0000003800048947 */ /* 0x004fea0003800000 */
.L_x_139:
[----:B------:R-:W-:Y:S01]  /*3dd0*/  ISETP.GE.AND P0, PT, R26, 0x1, PT ;  /* 0x000000011a00780c */ /* 0x000fe20003f06270 */
[----:B------:R-:W3:Y:S01]  /*3de0*/  LDS.128 R16, [R16+0x100] ;  /* 0x0001000010107984 */ /* 0x000ee20000000c00 */
[----:B--2---:R-:W-:Y:S01]  /*3df0*/  VIADD R0, R0, 0x80 ;  /* 0x0000008000007836 */ /* 0x004fe20000000000 */
[----:B------:R-:W-:Y:S01]  /*3e00*/  @!PT LDS RZ, [RZ] ;  /* 0x00000000fffff984 */ /* 0x000fe20000000800 */
[----:B------:R-:W-:Y:S01]  /*3e10*/  @!PT LDS RZ, [RZ] ;  /* 0x00000000fffff984 */ /* 0x000fe20000000800 */
[----:B------:R-:W-:Y:S01]  /*3e20*/  @!PT LDS RZ, [RZ] ;  /* 0x00000000fffff984 */ /* 0x000fe20000000800 */
[----:B------:R-:W-:Y:S01]  /*3e30*/  @!PT LDS RZ, [RZ] ;  /* 0x00000000fffff984 */ /* 0x000fe20000000800 */
[----:B------:R2:W-:Y:S06]  /*3e40*/  MEMBAR.ALL.CTA ;  /* 0x0000000000007992 */ /* 0x0005ec0000008000 */
[----:B--2---:R-:W2:Y:S01]  /*3e50*/  FENCE.VIEW.ASYNC.S ;  /* 0x00000000000073c6 */ /* 0x004ea20000000000 */
[----:B------:R-:W-:Y:S04]  /*3e60*/  PRMT R0, RZ, 0x654, R0 ;  /* 0x00000654ff007816 */ /* 0x000fe80000000000 */
[----:B--2---:R2:W-:Y:S01]  /*3e70*/  SYNCS.ARRIVE.TRANS64.RED.A1T0 RZ, [R0+URZ], RZ ;  /* 0x000000ff00ff79a7 */ /* 0x0045e200081004ff */
[----:B---3--:R-:W-:Y:S11]  /*3e80*/  LOP3.LUT P3, RZ, R18, 0x1, RZ, 0xc0, !PT ;  /* 0x0000000112ff7812 */ /* 0x008ff6000786c0ff */
[----:B------:R-:W-:Y:S02]  /*3e90*/  @!UPT UIADD3 URZ, UPT, UPT, URZ, URZ, URZ ;  /* 0x000000fffffff290 */ /* 0x000fe4000fffe0ff */
[----:B------:R-:W-:Y:S02]  /*3ea0*/  @P3 MOV R11, R16 ;  /* 0x00000010000b3202 */ /* 0x000fe40000000f00 */
[----:B------:R-:W-:Y:S01]  /*3eb0*/  @P3 LOP3.LUT R10, R17, 0xffff, RZ, 0xc0, !PT ;  /* 0x0000ffff110a3812 */ /* 0x000fe200078ec0ff */
[----:B--2---:R-:W-:Y:S06]  /*3ec0*/  @!P0 BRA `(.L_x_68) ;  /* 0x0000000000a48947 */ /* 0x004fec0003800000 */
[-C--:B-1----:R-:W-:Y:S01]  /*3ed0*/  IMAD.HI.U32 R0, R23, R7.reuse, RZ ;  /* 0x0000000717007227 */ /* 0x082fe200078e00ff */
[----:B------:R-:W-:Y:S02]  /*3ee0*/  ISETP.NE.AND P0, PT, R6, 0x1, PT ;  /* 0x000000010600780c */ /* 0x000fe40003f05270 */
[----:B------:R-:W-:Y:S01]  /*3ef0*/  ISETP.NE.AND P2, PT, R26, 0x1, PT ;  /* 0x000000011a00780c */ /* 0x000fe20003f45270 */
[----:B----4-:R-:W-:Y:S01]  /*3f00*/  IMAD.HI.U32 R9, R24, R14, RZ ;  /* 0x0000000e18097227 */ /* 0x010fe200078e00ff */
[----:B------:R-:W-:Y:S02]  /*3f10*/  SHF.R.U32.HI R0, RZ, R22, R0 ;  /* 0x00000016ff007219 */ /* 0x000fe40000011600 */
[----:B------:R-:W-:Y:S01]  /*3f20*/  ISETP.NE.AND P4, PT, R3, 0x1, PT ;  /* 0x000000010300780c */ /* 0x000fe20003f85270 */
[----:B------:R-:W-:Y:S01]  /*3f30*/  IMAD.HI.U32 R13, R10, R7, RZ ;  /* 0x000000070a0d7227 */ /* 0x000fe200078e00ff */
[----:B------:R-:W-:Y:S02]  /*3f40*/  SHF.R.U32.HI R9, RZ, R15, R9 ;  /* 0x0000000fff097219 */ /* 0x000fe40000011609 */
[----:B------:R-:W-:Y:S01]  /*3f50*/  SEL R0, R23, R0, !P0 ;  /* 0x0000000017007207 */ /* 0x000fe20004000000 */
[----:B------:R-:W-:Y:S01]  /*3f60*/  IMAD.HI.U32 R12, R11, R14, RZ ;  /* 0x0000000e0b0c7227 */ /* 0x000fe200078e00ff */
[----:B------:R-:W-:Y:S03]  /*3f70*/  SEL R9, R24, R9, !P4 ;  /* 0x0000000918097207 */ /* 0x000fe60006000000 */
[-C--:B------:R-:W-:Y:S01]  /*3f80*/  IMAD.HI.U32 R8, R0, R4.reuse, RZ ;  /* 0x0000000400087227 */ /* 0x080fe200078e00ff */
[----:B------:R-:W-:Y:S03]  /*3f90*/  SHF.R.U32.HI R12, RZ, R15, R12 ;  /* 0x0000000fff0c7219 */ /* 0x000fe6000001160c */
[----:B------:R-:W-:Y:S01]  /*3fa0*/  IMAD.HI.U32 R2, R9, R4, RZ ;  /* 0x0000000409027227 */ /* 0x000fe200078e00ff */
[-C--:B------:R-:W-:Y:S02]  /*3fb0*/  @P2 SHF.R.U32.HI R0, RZ, R5.reuse, R8 ;  /* 0x00000005ff002219 */ /* 0x080fe40000011608 */
[----:B------:R-:W-:Y:S02]  /*3fc0*/  SHF.R.U32.HI R8, RZ, R22, R13 ;  /* 0x00000016ff087219 */ /* 0x000fe4000001160d */
[----:B------:R-:W-:Y:S01]  /*3fd0*/  @P2 SHF.R.U32.HI R9, RZ, R5, R2 ;  /* 0x00000005ff092219 */ /* 0x000fe20000011602 */
[----:B------:R-:W-:Y:S01]  /*3fe0*/  IMAD R0, R26, R0, RZ ;  /* 0x000000001a007224 */ /* 0x000fe200078e02ff */
[----:B------:R-:W-:Y:S02]  /*3ff0*/  SEL R8, R10, R8, !P0 ;  /* 0x000000080a087207 */ /* 0x000fe40004000000 */
[----:B------:R-:W-:Y:S01]  /*4000*/  SEL R2, R11, R12, !P4 ;  /* 0x0000000c0b027207 */ /* 0x000fe20006000000 */
[----:B------:R-:W-:Y:S01]  /*4010*/  IMAD R12, R26, R9, RZ ;  /* 0x000000091a0c7224 */ /* 0x000fe200078e02ff */
[C---:B------:R-:W-:Y:S01]  /*4020*/  ISETP.GE.AND P0, PT, R8.reuse, R0, PT ;  /* 0x000000000800720c */ /* 0x040fe20003f06270 */
[----:B------:R-:W-:Y:S03]  /*4030*/  IMAD.HI.U32 R0, R8, R4, RZ ;  /* 0x0000000408007227 */ /* 0x000fe600078e00ff */
[----:B------:R-:W-:Y:S02]  /*4040*/  ISETP.GE.OR P0, PT, R2, R12, P0 ;  /* 0x0000000c0200720c */ /* 0x000fe40000706670 */
[-C--:B------:R-:W-:Y:S04]  /*4050*/  SHF.R.U32.HI R0, RZ, R5.reuse, R0 ;  /* 0x00000005ff007219 */ /* 0x080fe80000011600 */
[----:B------:R-:W-:Y:S05]  /*4060*/  SEL R13, R8, R0, !P2 ;  /* 0x00000000080d7207 */ /* 0x000fea0005000000 */
[----:B------:R-:W-:Y:S02]  /*4070*/  IMAD.MOV R12, RZ, RZ, -R13 ;  /* 0x000000ffff0c7224 */ /* 0x000fe400078e0a0d */
[----:B------:R-:W-:Y:S04]  /*4080*/  @!P0 IMAD.HI.U32 R0, R2, R4, RZ ;  /* 0x0000000402008227 */ /* 0x000fe800078e00ff */
[----:B------:R-:W-:Y:S01]  /*4090*/  IMAD R12, R26, R12, R8 ;  /* 0x0000000c1a0c7224 */ /* 0x000fe200078e0208 */
[----:B------:R-:W-:Y:S04]  /*40a0*/  @!P0 SHF.R.U32.HI R0, RZ, R5, R0 ;  /* 0x00000005ff008219 */ /* 0x000fe80000011600 */
[----:B------:R-:W-:Y:S04]  /*40b0*/  @!P0 SEL R0, R2, R0, !P2 ;  /* 0x0000000002008207 */ /* 0x000fe80005000000 */
[----:B------:R-:W-:Y:S01]  /*40c0*/  @!P0 IADD3 R13, PT, PT, R13, -R0, RZ ;  /* 0x800000000d0d8210 */ /* 0x000fe20007ffe0ff */
[----:B------:R-:W-:Y:S01]  /*40d0*/  @!P0 IMAD R0, R9, R12, R0 ;  /* 0x0000000c09008224 */ /* 0x000fe200078e0200 */
[----:B------:R-:W-:Y:S01]  /*40e0*/  IADD3 R9, PT, PT, -R8, RZ, RZ ;  /* 0x000000ff08097210 */ /* 0x000fe20007ffe1ff */
[--C-:B------:R-:W-:Y:S02]  /*40f0*/  IMAD.MOV R12, RZ, RZ, -R2.reuse ;  /* 0x000000ffff0c7224 */ /* 0x100fe400078e0a02 */
[----:B------:R-:W-:Y:S02]  /*4100*/  @!P0 IMAD R8, R13, R26, R2 ;  /* 0x0000001a0d088224 */ /* 0x000fe400078e0202 */
[----:B------:R-:W-:Y:S02]  /*4110*/  @!P0 IMAD.MOV.U32 R2, RZ, RZ, R0 ;  /* 0x000000ffff028224 */ /* 0x000fe400078e0000 */
[----:B------:R-:W-:Y:S02]  /*4120*/  IMAD R11, R3, R12, R11 ;  /* 0x0000000c030b7224 */ /* 0x000fe400078e020b */
[----:B------:R-:W-:Y:S02]  /*4130*/  IMAD R10, R6, R9, R10 ;  /* 0x00000009060a7224 */ /* 0x000fe400078e020a */
[----:B------:R-:W-:Y:S02]  /*4140*/  IMAD R11, R2, R3, R11 ;  /* 0x00000003020b7224 */ /* 0x000fe400078e020b */
[----:B------:R-:W-:Y:S02]  /*4150*/  IMAD R10, R8, R6, R10 ;  /* 0x00000006080a7224 */ /* 0x000fe400078e020a */
.L_x_68:
[----:B------:R-:W-:Y:S05]  /*4160*/  BRA.U UP1, `(.L_x_69) ;  /* 0x0000000101107547 */ /* 0x000fea000b800000 */
[----:B------:R-:W-:Y:S04]  /*4170*/  MOV R2, UR6 ;  /* 0x0000000600027c02 */ /* 0x000fe80008000f00 */
[----:B------:R-:W-:Y:S04]  /*4180*/  SHF.L.U32 R2, R2, 0x1f, RZ ;  /* 0x0000001f02027819 */ /* 0x000fe800000006ff */
[----:B------:R-:W2:Y:S02]  /*4190*/  SYNCS.PHASECHK.TRANS64.TRYWAIT P0, [UR7+0x68], R2 ;  /* 0x00006802ff0075a7 */ /* 0x000ea40008001107 */
[----:B--2---:R-:W-:Y:S05]  /*41a0*/  @!P0 BRA `(.L_x_70) ;  /* 0x0000003400208947 */ /* 0x004fea0003800000 */
.L_x_69:
[----:B------:R-:W-:Y:S02]  /*41b0*/  R2UR UR11, R21 ;  /* 0x00000000150b72ca */ /* 0x000fe400000e0000 */
[----:B------:R-:W-:Y:S02]  /*41c0*/  R2UR UR10, R20 ;  /* 0x00000000140a72ca */ /* 0x000fe400000e0000 */
[----:B------:R-:W-:Y:S04]  /*41d0*/  ISETP.NE.U32.AND P2, PT, RZ, UR4, PT ;  /* 0x00000004ff007c0c */ /* 0x000fe8000bf45070 */
[----:B------:R-:W-:Y:S05]  /*41e0*/  ISETP.NE.AND.EX P2, PT, RZ, UR5, PT, P2 ;  /* 0x00000005ff007c0c */ /* 0x000fea000bf45320 */
[----:B------:R-:W-:Y:S02]  /*41f0*/  USHF.L.U32 UR11, UR11, 0x6, URZ ;  /* 0x000000060b0b7899 */ /* 0x000fe400080006ff */
[----:B------:R-:W-:Y:S01]  /*4200*/  USHF.L.U32 UR10, UR10, 0x6, URZ ;  /* 0x000000060a0a7899 */ /* 0x000fe200080006ff */
[----:B------:R-:W-:Y:S11]  /*4210*/  BRA.U !UP4, `(.L_x_71) ;  /* 0x000000010c347547 */ /* 0x000ff6000b800000 */
[----:B------:R-:W-:Y:S01]  /*4220*/  UPLOP3.LUT UP0, UPT, UPT, UPT, UP3, 0x80, 0x8 ;  /* 0x000000000008789c */ /* 0x000fe20003f0f030 */
[----:B--2---:R-:W-:Y:S02]  /*4230*/  HFMA2 R0, -RZ, RZ, 0, 5.9604644775390625e-08 ;  /* 0x00000001ff007431 */ /* 0x004fe400000001ff */
[----:B------:R-:W-:Y:S03]  /*4240*/  IMAD.MOV.U32 R60, RZ, RZ, 0x1 ;  /* 0x00000001ff3c7424 */ /* 0x000fe600078e00ff */
[----:B------:R-:W-:Y:S05]  /*4250*/  PLOP3.LUT P0, PT, PT, PT, UP0, 0x80, 0x8 ;  /* 0x000000000008781c */ /* 0x000fea0003f0f008 */
[----:B------:R-:W2:Y:S01]  /*4260*/  @UP0 LDCU.64 UR14, c[0x0][0x888] ;  /* 0x00011100ff0e07ac */ /* 0x000ea20008000a00 */
[----:B------:R-:W-:Y:S07]  /*4270*/  @UP0 UIMAD UR8, UR36, UR4, URZ ;  /* 0x00000004240802a4 */ /* 0x000fee000f8e02ff */
[----:B------:R-:W-:Y:S01]  /*4280*/  @!P0 PRMT R60, R0, 0x7610, R60 ;  /* 0x00007610003c8816 */ /* 0x000fe2000000003c */
[----:B--2---:R-:W-:Y:S03]  /*4290*/  @UP0 UIMAD.WIDE UR14, UR8, 0x4, UR14 ;  /* 0x00000004080e08a5 */ /* 0x004fe6000f8e020e */
[----:B------:R-:W2:Y:S03]  /*42a0*/  @!UP0 LDCU UR8, c[0x0][0x880] ;  /* 0x00011000ff0887ac */ /* 0x000ea60008000800 */
[----:B------:R-:W-:Y:S01]  /*42b0*/  IMAD.U32 R8, RZ, RZ, UR14 ;  /* 0x0000000eff087e24 */ /* 0x000fe2000f8e00ff */
[----:B------:R-:W-:Y:S05]  /*42c0*/  MOV R9, UR15 ;  /* 0x0000000f00097c02 */ /* 0x000fea0008000f00 */
[----:B-----5:R3:W5:Y:S02]  /*42d0*/  @P0 LDG.E R35, desc[UR46][R8.64] ;  /* 0x0000002e08230981 */ /* 0x020764000c1e1900 */
[----:B--23--:R-:W-:Y:S07]  /*42e0*/  @!P0 IMAD.U32 R35, RZ, RZ, UR8 ;  /* 0x00000008ff238e24 */ /* 0x00cfee000f8e00ff */
.L_x_71:
[----:B-----5:R-:W-:Y:S01]  /*42f0*/  @!P2 FSETP.EQ.AND P0, PT, R35, RZ, PT ;  /* 0x000000ff2300a20b */ /* 0x020fe20003f02000 */
[----:B------:R-:W-:Y:S01]  /*4300*/  @!UPT UIADD3 URZ, UPT, UPT, URZ, URZ, URZ ;  /* 0x000000fffffff290 */ /* 0x000fe2000fffe0ff */
[----:B------:R-:W-:Y:S11]  /*4310*/  @!P2 BRA `(.L_x_72) ;  /* 0x000000000014a947 */ /* 0x000ff60003800000 */
[----:B------:R-:W-:Y:S02]  /*4320*/  LOP3.LUT P2, RZ, R60, 0xff, RZ, 0xc0, !PT ;  /* 0x000000ff3cff7812 */ /* 0x000fe4000784c0ff */
[----:B------:R-:W-:Y:S04]  /*4330*/  PLOP3.LUT P0, PT, PT, PT, UP0, 0x80, 0x8 ;  /* 0x000000000008781c */ /* 0x000fe80003f0f008 */
[----:B------:R-:W-:Y:S07]  /*4340*/  PLOP3.LUT P0, PT, P0, PT, PT, 0x8, 0x80 ;  /* 0x000000000080781c */ /* 0x000fee000070e170 */
[----:B------:R-:W-:Y:S11]  /*4350*/  @P2 FSETP.EQ.AND P0, PT, R35, RZ, PT ;  /* 0x000000ff2300220b */ /* 0x000ff60003f02000 */
[----:B------:R-:W-:Y:S02]  /*4360*/  @!UPT UIADD3 URZ, UPT, UPT, URZ, URZ, URZ ;  /* 0x000000fffffff290 */ /* 0x000fe4000fffe0ff */
.L_x_72:
[----:B------:R-:W-:Y:S01]  /*4370*/  ULEA UR15, UR13, UR7, 0x3 ;  /* 0x000000070d0f7291 */ /* 0x000fe2000f8e18ff */
[----:B------:R-:W-:Y:S02]  /*4380*/  SHF.L.U32 R9, R32, 0x1f, RZ ;  /* 0x0000001f20097819 */ /* 0x000fe400000006ff */
[----:B------:R-:W-:Y:S04]  /*4390*/  ELECT P4, URZ, PT ;  /* 0x0000000000ff782f */ /* 0x000fe80003880000 */
[----:B------:R-:W-:Y:S02]  /*43a0*/  PLOP3.LUT P4, PT, P0, P4, PT, 0xf2, 0x2f ;  /* 0x00000000002f781c */ /* 0x000fe40000789e72 */
[----:B------:R-:W3:Y:S11]  /*43b0*/  SYNCS.PHASECHK.TRANS64.TRYWAIT P2, [UR15+0x48], R9 ;  /* 0x00004809ff0075a7 */ /* 0x000ef6000804110f */
[----:B-1----:R-:W-:Y:S05]  /*43c0*/  @!P4 IADD3 R8, P0, PT, R30, 0x580, RZ ;  /* 0x000005801e08c810 */ /* 0x002fea0007f1e0ff */
[----:B--2---:R-:W-:Y:S01]  /*43d0*/  @!P4 IMAD.X R2, RZ, RZ, R31, P0 ;  /* 0x000000ffff02c224 */ /* 0x004fe200000e061f */
[----:B---3--:R-:W-:Y:S07]  /*43e0*/  @!P2 BRA `(.L_x_73) ;  /* 0x0000003000a8a947 */ /* 0x008fee0003800000 */
.L_x_142:
[----:B------:R-:W2:Y:S01]  /*43f0*/  LDC.64 R12, c[0x0][0xb18] ;  /* 0x0002c600ff0c7b82 */ /* 0x000ea20000000a00 */
[----:B------:R-:W-:Y:S01]  /*4400*/  @!P4 R2UR UR8, R2 ;  /* 0x000000000208c2ca */ /* 0x000fe200000e0000 */
[----:B------:R-:W-:Y:S01]  /*4410*/  VOTEU.ALL UP2, P4 ;  /* 0x0000000000ff7886 */ /* 0x000fe20002040000 */
[----:B------:R-:W-:Y:S01]  /*4420*/  @!P4 R2UR UR9, R8 ;  /* 0x000000000809c2ca */ /* 0x000fe200000e0000 */
[----:B------:R-:W-:Y:S01]  /*4430*/  VOTEU.ALL UP1, P4 ;  /* 0x0000000000ff7886 */ /* 0x000fe20002020000 */
[----:B-1----:R-:W-:Y:S03]  /*4440*/  @!P4 IMAD.MOV.U32 R0, RZ, RZ, 0x1000 ;  /* 0x00001000ff00c424 */ /* 0x002fe600078e00ff */
[----:B------:R-:W1:Y:S01]  /*4450*/  @!P1 LDC R2, c[0x0][0xb0c] ;  /* 0x0002c300ff029b82 */ /* 0x000e620000000800 */
[----:B------:R-:W-:Y:S01]  /*4460*/  UMOV UR20, 0x0 ;  /* 0x0000000000147882 */ /* 0x000fe20000000000 */
[----:B------:R-:W-:Y:S01]  /*4470*/  UMOV UR21, 0x10000000 ;  /* 0x1000000000157882 */ /* 0x000fe20000000000 */
[----:B------:R-:W-:Y:S01]  /*4480*/  UMOV UR12, UR36 ;  /* 0x00000024000c7c82 */ /* 0x000fe20008000000 */
[----:B------:R-:W-:Y:S01]  /*4490*/  UIADD3 UR14, UPT, UPT, UR13, 0x1, URZ ;  /* 0x000000010d0e7890 */ /* 0x000fe2000fffe0ff */
[----:B------:R-:W-:Y:S01]  /*44a0*/  @P3 SHF.R.U32.HI R27, RZ, 0x10, R17 ;  /* 0x00000010ff1b3819 */ /* 0x000fe20000011611 */
[----:B------:R-:W-:Y:S02]  /*44b0*/  VIADD R29, R29, 0x1 ;  /* 0x000000011d1d7836 */ /* 0x000fe40000000000 */
[----:B------:R-:W-:Y:S01]  /*44c0*/  IMAD.U32 R9, RZ, RZ, UR8 ;  /* 0x00000008ff097e24 */ /* 0x000fe2000f8e00ff */
[----:B------:R-:W-:Y:S01]  /*44d0*/  @!UP2 ULEA UR8, UR13, UR7, 0xc ;  /* 0x000000070d08a291 */ /* 0x000fe2000f8e60ff */
[----:B------:R-:W-:Y:S01]  /*44e0*/  IMAD.U32 R8, RZ, RZ, UR9 ;  /* 0x00000009ff087e24 */ /* 0x000fe2000f8e00ff */
[----:B------:R-:W-:Y:S02]  /*44f0*/  UIADD3 UR9, UPT, UPT, UR15, 0x30, URZ ;  /* 0x000000300f097890 */ /* 0x000fe4000fffe0ff */
[----:B------:R-:W-:Y:S01]  /*4500*/  @!P4 R2UR UR19, R9 ;  /* 0x000000000913c2ca */ /* 0x000fe200000e0000 */
[----:B------:R-:W-:Y:S01]  /*4510*/  @!UP2 UIADD3 UR8, UPT, UPT, UR8, 0x200, URZ ;  /* 0x000002000808a890 */ /* 0x000fe2000fffe0ff */
[----:B------:R-:W-:Y:S01]  /*4520*/  @!P4 R2UR UR18, R8 ;  /* 0x000000000812c2ca */ /* 0x000fe200000e0000 */
[----:B------:R-:W-:Y:S01]  /*4530*/  UISETP.NE.AND UP5, UPT, UR14, 0x3, UPT ;  /* 0x000000030e00788c */ /* 0x000fe2000bfa5270 */
[----:B------:R-:W3:Y:S01]  /*4540*/  LDC.64 R8, c[0x0][0xb10] ;  /* 0x0002c400ff087b82 */ /* 0x000ee20000000a00 */
[----:B------:R-:W-:Y:S02]  /*4550*/  UPRMT UR16, UR37, 0x654, UR9 ;  /* 0x0000065425107896 */ /* 0x000fe40008000009 */
[----:B------:R-:W-:Y:S02]  /*4560*/  USEL UR17, URZ, 0x1, UP5 ;  /* 0x00000001ff117887 */ /* 0x000fe4000a800000 */
[----:B------:R-:W-:Y:S04]  /*4570*/  USEL UR14, UR14, URZ, UP5 ;  /* 0x000000ff0e0e7287 */ /* 0x000fe8000a800000 */
[----:B------:R-:W-:Y:S01]  /*4580*/  ULEA UR13, UR14, UR7, 0x3 ;  /* 0x000000070e0d7291 */ /* 0x000fe2000f8e18ff */
[----:B------:R-:W-:Y:S01]  /*4590*/  LOP3.LUT R32, R32, UR17, RZ, 0x3c, !PT ;  /* 0x0000001120207c12 */ /* 0x000fe2000f8e3cff */
[----:B------:R1:W-:Y:S01]  /*45a0*/  @!UP1 UTMALDG.3D [UR8], [UR18], desc[UR20] ;  /* 0x00001408120095b4 */ /* 0x0003e20008011000 */
[----:B------:R5:W-:Y:S02]  /*45b0*/  @!P4 SYNCS.ARRIVE.TRANS64.RED.A0TR RZ, [UR15+0x30], R0 ;  /* 0x00003000ffffc9a7 */ /* 0x000be4000830040f */
[----:B------:R-:W-:Y:S01]  /*45c0*/  SHF.L.U32 R20, R32, 0x1f, RZ ;  /* 0x0000001f20147819 */ /* 0x000fe200000006ff */
[C---:B---3--:R-:W-:Y:S01]  /*45d0*/  @!P1 IMAD.HI.U32 R8, R11.reuse, R8, RZ ;  /* 0x000000080b089227 */ /* 0x048fe200078e00ff */
[----:B--2---:R-:W-:Y:S02]  /*45e0*/  @!P1 ISETP.NE.AND P0, PT, R12, 0x1, PT ;  /* 0x000000010c00980c */ /* 0x004fe40003f05270 */
[----:B-1----:R-:W-:Y:S01]  /*45f0*/  @!P1 ISETP.NE.AND P2, PT, R2, 0x1, PT ;  /* 0x000000010200980c */ /* 0x002fe20003f45270 */
[----:B------:R-:W-:Y:S01]  /*4600*/  SYNCS.ARRIVE.TRANS64.RED.A1T0 RZ, [UR16], RZ ;  /* 0x000000ffffff79a7 */ /* 0x000fe20008100410 */
[C---:B------:R-:W-:Y:S01]  /*4610*/  @!P1 IMAD.HI.U32 R13, R10.reuse, R13, RZ ;  /* 0x0000000d0a0d9227 */ /* 0x040fe200078e00ff */
[----:B------:R-:W-:Y:S04]  /*4620*/  @!P1 SHF.R.U32.HI R8, RZ, R9, R8 ;  /* 0x00000009ff089219 */ /* 0x000fe80000011608 */
[----:B------:R-:W-:Y:S01]  /*4630*/  @!P1 SEL R8, R11, R8, !P2 ;  /* 0x000000080b089207 */ /* 0x000fe20005000000 */
[----:B------:R-:W1:Y:S01]  /*4640*/  SYNCS.PHASECHK.TRANS64.TRYWAIT P5, [UR13+0x48], R20 ;  /* 0x00004814ff0075a7 */ /* 0x000e6200080a110d */
[----:B-----5:R-:W2:Y:S02]  /*4650*/  @!P1 LDC R0, c[0x0][0xb20] ;  /* 0x0002c800ff009b82 */ /* 0x020ea40000000800 */
[----:B--2---:R-:W-:Y:S04]  /*4660*/  @!P1 SHF.R.U32.HI R0, RZ, R0, R13 ;  /* 0x00000000ff009219 */ /* 0x004fe8000001160d */
[----:B------:R-:W-:Y:S05]  /*4670*/  @!P1 SEL R9, R10, R0, !P0 ;  /* 0x000000000a099207 */ /* 0x000fea0004000000 */
[----:B------:R-:W-:Y:S02]  /*4680*/  @!P1 IMAD.IADD R0, R9, 0x1, -R8 ;  /* 0x0000000109009824 */ /* 0x000fe400078e0a08 */
[----:B------:R-:W-:Y:S02]  /*4690*/  @!P1 IMAD.IADD R8, R8, 0x1, -R9 ;  /* 0x0000000108089824 */ /* 0x000fe400078e0a09 */
[----:B------:R-:W-:Y:S02]  /*46a0*/  @!P1 IMAD R11, R0, R2, R11 ;  /* 0x00000002000b9224 */ /* 0x000fe400078e020b */
[----:B------:R-:W-:Y:S01]  /*46b0*/  @!P1 IMAD R10, R8, R12, R10 ;  /* 0x0000000c080a9224 */ /* 0x000fe200078e020a */
[----:B-1----:R-:W-:Y:S06]  /*46c0*/  @!P5 BRA `(.L_x_74) ;  /* 0x000000300008d947 */ /* 0x002fec0003800000 */
.L_x_144:
[----:B------:R-:W-:Y:S01]  /*46d0*/  @!P4 IADD3 R2, P0, PT, R30, 0x580, RZ ;  /* 0x000005801e02c810 */ /* 0x000fe20007f1e0ff */
[----:B------:R-:W-:Y:S01]  /*46e0*/  UMOV UR18, 0x0 ;  /* 0x0000000000127882 */ /* 0x000fe20000000000 */
[----:B------:R-:W-:Y:S01]  /*46f0*/  UMOV UR19, 0x10000000 ;  /* 0x1000000000137882 */ /* 0x000fe20000000000 */
[----:B------:R-:W-:Y:S01]  /*4700*/  VOTEU.ALL UP1, P4 ;  /* 0x0000000000ff7886 */ /* 0x000fe20002020000 */
[----:B------:R-:W-:Y:S01]  /*4710*/  @!P4 R2UR UR9, R2 ;  /* 0x000000000209c2ca */ /* 0x000fe200000e0000 */
[----:B-1----:R-:W-:Y:S01]  /*4720*/  @!P4 IMAD.X R0, RZ, RZ, R31, P0 ;  /* 0x000000ffff00c224 */ /* 0x002fe200000e061f */
[----:B------:R-:W-:Y:S01]  /*4730*/  UMOV UR12, UR36 ;  /* 0x00000024000c7c82 */ /* 0x000fe20008000000 */
[----:B------:R-:W-:Y:S01]  /*4740*/  @P3 R2UR UR36, R27 ;  /* 0x000000001b2432ca */ /* 0x000fe200000e0000 */
[----:B------:R-:W-:Y:S01]  /*4750*/  @!UP1 ULEA UR15, UR14, UR7, 0xc ;  /* 0x000000070e0f9291 */ /* 0x000fe2000f8e60ff */
[----:B------:R-:W-:Y:S01]  /*4760*/  ISETP.NE.AND P0, PT, R29, 0x2, PT ;  /* 0x000000021d00780c */ /* 0x000fe20003f05270 */
[----:B------:R-:W-:Y:S01]  /*4770*/  @!UP1 UIADD3 UR10, UPT, UPT, UR10, 0x20, URZ ;  /* 0x000000200a0a9890 */ /* 0x000fe2000fffe0ff */
[----:B------:R-:W-:Y:S01]  /*4780*/  @!P4 R2UR UR8, R0 ;  /* 0x000000000008c2ca */ /* 0x000fe200000e0000 */
[----:B------:R-:W-:Y:S01]  /*4790*/  IMAD.IADD R20, R10, 0x1, R58 ;  /* 0x000000010a147824 */ /* 0x000fe200078e023a */
[----:B------:R-:W-:Y:S01]  /*47a0*/  SEL R0, RZ, 0x1, P0 ;  /* 0x00000001ff007807 */ /* 0x000fe20000000000 */
[----:B------:R-:W-:Y:S01]  /*47b0*/  IMAD.IADD R21, R11, 0x1, R59 ;  /* 0x000000010b157824 */ /* 0x000fe200078e023b */
[----:B------:R-:W-:Y:S02]  /*47c0*/  SEL R29, R29, RZ, P0 ;  /* 0x000000ff1d1d7207 */ /* 0x000fe40000000000 */
[----:B------:R-:W-:Y:S01]  /*47d0*/  IMAD.U32 R8, RZ, RZ, UR9 ;  /* 0x00000009ff087e24 */ /* 0x000fe2000f8e00ff */
[----:B------:R-:W-:Y:S01]  /*47e0*/  UIADD3 UR9, UPT, UPT, UR13, 0x30, URZ ;  /* 0x000000300d097890 */ /* 0x000fe2000fffe0ff */
[----:B------:R-:W-:Y:S03]  /*47f0*/  LOP3.LUT R28, R28, R0, RZ, 0x3c, !PT ;  /* 0x000000001c1c7212 */ /* 0x000fe600078e3cff */
[----:B------:R-:W-:Y:S02]  /*4800*/  @!P4 R2UR UR16, R8 ;  /* 0x000000000810c2ca */ /* 0x000fe400000e0000 */
[----:B------:R-:W-:Y:S01]  /*4810*/  IMAD.U32 R9, RZ, RZ, UR8 ;  /* 0x00000008ff097e24 */ /* 0x000fe2000f8e00ff */
[----:B------:R-:W-:Y:S01]  /*4820*/  @!UP1 UIADD3 UR8, UPT, UPT, UR15, 0x200, URZ ;  /* 0x000002000f089890 */ /* 0x000fe2000fffe0ff */
[----:B------:R-:W-:Y:S01]  /*4830*/  VOTEU.ALL UP1, P4 ;  /* 0x0000000000ff7886 */ /* 0x000fe20002020000 */
[----:B------:R-:W-:Y:S02]  /*4840*/  UPRMT UR15, UR37, 0x654, UR9 ;  /* 0x00000654250f7896 */ /* 0x000fe40008000009 */
[----:B------:R-:W-:Y:S11]  /*4850*/  @!P4 R2UR UR17, R9 ;  /* 0x000000000911c2ca */ /* 0x000ff600000e0000 */
[----:B------:R-:W-:Y:S02]  /*4860*/  @!UPT UIADD3 URZ, UPT, UPT, URZ, URZ, URZ ;  /* 0x000000fffffff290 */ /* 0x000fe4000fffe0ff */
[----:B------:R2:W-:Y:S01]  /*4870*/  @!UP1 UTMALDG.3D [UR8], [UR16], desc[UR18] ;  /* 0x00001208100095b4 */ /* 0x0005e20008011000 */
[----:B------:R2:W-:Y:S01]  /*4880*/  @!P4 SYNCS.ARRIVE.TRANS64.RED.A0TR RZ, [UR13+0x30], R25 ;  /* 0x00003019ffffc9a7 */ /* 0x0005e2000830040d */
[----:B------:R-:W-:Y:S04]  /*4890*/  UIADD3 UR13, UPT, UPT, UR14, 0x1, URZ ;  /* 0x000000010e0d7890 */ /* 0x000fe8000fffe0ff */
[----:B------:R-:W-:Y:S04]  /*48a0*/  UISETP.NE.AND UP1, UPT, UR13, 0x3, UPT ;  /* 0x000000030d00788c */ /* 0x000fe8000bf25270 */
[----:B------:R-:W-:Y:S02]  /*48b0*/  USEL UR14, URZ, 0x1, UP1 ;  /* 0x00000001ff0e7887 */ /* 0x000fe40008800000 */
[----:B------:R-:W-:Y:S02]  /*48c0*/  USEL UR13, UR13, URZ, UP1 ;  /* 0x000000ff0d0d7287 */ /* 0x000fe40008800000 */
[----:B------:R-:W-:Y:S02]  /*48d0*/  UPLOP3.LUT UP1, UPT, UPT, UPT, UPT, 0x80, 0x8 ;  /* 0x000000000008789c */ /* 0x000fe40003f2f070 */
[----:B------:R-:W-:Y:S01]  /*48e0*/  LOP3.LUT R32, R32, UR14, RZ, 0x3c, !PT ;  /* 0x0000000e20207c12 */ /* 0x000fe2000f8e3cff */
[----:B------:R-:W-:Y:S01]  /*48f0*/  SYNCS.ARRIVE.TRANS64.RED.A1T0 RZ, [UR15], RZ ;  /* 0x000000ffffff79a7 */ /* 0x000fe2000810040f */
[----:B------:R-:W-:Y:S07]  /*4900*/  @P3 BRA `(.L_x_75) ;  /* 0xfffffff4001c3947 */ /* 0x000fee000383ffff */
[----:B------:R-:W-:Y:S01]  /*4910*/  UIADD3 UR7, UPT, UPT, UR7, 0x48, URZ ;  /* 0x0000004807077890 */ /* 0x000fe2000fffe0ff */
[----:B------:R-:W-:-:S03]  /*4920*/  SHF.L.U32 R2, R32, 0x1f, RZ ;  /* 0x0000001f20027819 */ /* 0x000fc600000006ff */
[----:B------:R-:W-:-:S09]  /*4930*/  ULEA UR4, UR13, UR7, 0x3 ;  /* 0x000000070d047291 */ /* 0x000fd2000f8e18ff */
[----:B------:R-:W1:Y:S02]  /*4940*/  SYNCS.PHASECHK.TRANS64.TRYWAIT P0, [UR4], R2 ;  /* 0x00000002ff0075a7 */ /* 0x000e640008001104 */
[----:B-1----:R-:W-:Y:S05]  /*4950*/  @!P0 BRA `(.L_x_76) ;  /* 0x0000002c007c8947 */ /* 0x002fea0003800000 */
.L_x_146:
        /* <DEDUP_REMOVED lines=9> */
.L_x_148:
[----:B------:R-:W-:-:S04]  /*49f0*/  UIADD3 UR5, UPT, UPT, UR5, 0x1, URZ ;  /* 0x0000000105057890 */ /* 0x000fc8000fffe0ff */
[----:B------:R-:W-:-:S04]  /*4a00*/  UISETP.NE.AND UP0, UPT, UR5, 0x3, UPT ;  /* 0x000000030500788c */ /* 0x000fc8000bf05270 */
[----:B------:R-:W-:Y:S02]  /*4a10*/  USEL UR4, URZ, 0x1, UP0 ;  /* 0x00000001ff047887 */ /* 0x000fe40008000000 */
[----:B------:R-:W-:-:S04]  /*4a20*/  USEL UR5, UR5, URZ, UP0 ;  /* 0x000000ff05057287 */ /* 0x000fc80008000000 */
[----:B------:R-:W-:Y:S01]  /*4a30*/  ULEA UR5, UR5, UR7, 0x3 ;  /* 0x0000000705057291 */ /* 0x000fe2000f8e18ff */
[----:B-1----:R-:W-:-:S04]  /*4a40*/  LOP3.LUT R2, R32, UR4, RZ, 0x3c, !PT ;  /* 0x0000000420027c12 */ /* 0x002fc8000f8e3cff */
[----:B------:R-:W-:Y:S01]  /*4a50*/  SHF.L.U32 R2, R2, 0x1f, RZ ;  /* 0x0000001f02027819 */ /* 0x000fe200000006ff */
[----:B------:R-:W-:-:S07]  /*4a60*/  IMAD.U32 R0, RZ, RZ, UR5 ;  /* 0x00000005ff007e24 */ /* 0x000fce000f8e00ff */
.L_x_78:
[----:B-1----:R1:W3:Y:S02]  /*4a70*/  SYNCS.PHASECHK.TRANS64.TRYWAIT P0, [R0+URZ], R2 ;  /* 0x00000002000075a7 */ /* 0x0022e400080011ff */
[----:B---3--:R-:W-:Y:S05]  /*4a80*/  @!P0 NANOSLEEP.SYNCS 0x989680 ;  /* 0x009896800000895d */ /* 0x008fea0003900000 */
[----:B------:R-:W3:Y:S02]  /*4a90*/  @!P0 SYNCS.PHASECHK.TRANS64 P0, [R0+URZ], R2 ;  /* 0x00000002000085a7 */ /* 0x000ee400080010ff */
[----:B--23--:R-:W-:Y:S05]  /*4aa0*/  @P0 EXIT ;  /* 0x000000000000094d */ /* 0x00cfea0003800000 */
[----:B------:R-:W-:Y:S05]  /*4ab0*/  BRA `(.L_x_78) ;  /* 0xfffffffc00ec7947 */ /* 0x000fea000383ffff */
.L_x_66:
[----:B------:R-:W-:-:S06]  /*4ac0*/  UISETP.GE.AND UP1, UPT, UR8, 0x4, UPT ;  /* 0x000000040800788c */ /* 0x000fcc000bf26270 */
[----:B------:R-:W-:-:S13]  /*4ad0*/  PLOP3.LUT P0, PT, PT, PT, UP1, 0x80, 0x8 ;  /* 0x000000000008781c */ /* 0x000fda0003f0f018 */
[----:B------:R-:W-:Y:S05]  /*4ae0*/  @!P0 EXIT ;  /* 0x000000000000894d */ /* 0x000fea0003800000 */
[----:B------:R-:W-:Y:S01]  /*4af0*/  BAR.SYNC.DEFER_BLOCKING 0x6, 0xa0 ;  /* 0x0182800000007b1d */ /* 0x000fe20000010000 */
[C---:B------:R-:W-:Y:S01]  /*4b00*/  IMAD.SHL.U32 R3, R70.reuse, 0x20, RZ ;  /* 0x0000002046037824 */ /* 0x040fe200078e00ff */
[----:B------:R-:W-:Y:S01]  /*4b10*/  SHF.R.U32.HI R4, RZ, 0x1, R70 ;  /* 0x00000001ff047819 */ /* 0x000fe20000011646 */
[C---:B------:R-:W-:Y:S01]  /*4b20*/  IMAD.SHL.U32 R64, R70.reuse, 0x10, RZ ;  /* 0x0000001046407824 */ /* 0x040fe200078e00ff */
[C---:B------:R-:W-:Y:S01]  /*4b30*/  LOP3.LUT P0, RZ, R70.reuse, 0x4, RZ, 0xc0, !PT ;  /* 0x0000000446ff7812 */ /* 0x040fe2000780c0ff */
[----:B------:R-:W-:Y:S01]  /*4b40*/  IMAD.U32 R32, R70, 0x10000, RZ ;  /* 0x0001000046207824 */ /* 0x000fe200078e00ff */
[----:B------:R-:W-:Y:S02]  /*4b50*/  UMOV UR48, 0x400 ;  /* 0x0000040000307882 */ /* 0x000fe40000000000 */
[----:B------:R-:W1:Y:S01]  /*4b60*/  LDC R63, c[0x0][0x370] ;  /* 0x0000dc00ff3f7b82 */ /* 0x000e620000000800 */
[----:B------:R-:W-:Y:S01]  /*4b70*/  ULEA UR48, UR37, UR48, 0x18 ;  /* 0x0000003025307291 */ /* 0x000fe2000f8ec0ff */
[----:B------:R-:W-:Y:S01]  /*4b80*/  LOP3.LUT R2, R3, 0xc0, RZ, 0xc0, !PT ;  /* 0x000000c003027812 */ /* 0x000fe200078ec0ff */
[----:B------:R-:W-:Y:S01]  /*4b90*/  IMAD.MOV.U32 R69, RZ, RZ, 0x10 ;  /* 0x00000010ff457424 */ /* 0x000fe200078e00ff */
[----:B------:R-:W-:Y:S01]  /*4ba0*/  LOP3.LUT R64, R64, 0x600, RZ, 0xc0, !PT ;  /* 0x0000060040407812 */ /* 0x000fe200078ec0ff */
[----:B------:R-:W-:Y:S01]  /*4bb0*/  IMAD.MOV.U32 R31, RZ, RZ, RZ ;  /* 0x000000ffff1f7224 */ /* 0x000fe200078e00ff */
[----:B------:R-:W-:Y:S01]  /*4bc0*/  LOP3.LUT R4, R2, 0x8, R4, 0xf8, !PT ;  /* 0x0000000802047812 */ /* 0x000fe200078ef804 */
[----:B------:R-:W-:Y:S01]  /*4bd0*/  IMAD.SHL.U32 R2, R70, 0x4, RZ ;  /* 0x0000000446027824 */ /* 0x000fe200078e00ff */
[----:B------:R-:W2:Y:S01]  /*4be0*/  LDC R28, c[0x0][0xb0c] ;  /* 0x0002c300ff1c7b82 */ /* 0x000ea20000000800 */
[--C-:B------:R-:W-:Y:S01]  /*4bf0*/  LOP3.LUT R64, R64, 0x20, R3.reuse, 0xf8, !PT ;  /* 0x0000002040407812 */ /* 0x100fe200078ef803 */
[----:B------:R-:W-:Y:S01]  /*4c00*/  IMAD.MOV.U32 R68, RZ, RZ, RZ ;  /* 0x000000ffff447224 */ /* 0x000fe200078e00ff */
[----:B------:R-:W-:Y:S01]  /*4c10*/  LOP3.LUT R32, R32, 0x600000, RZ, 0xc0, !PT ;  /* 0x0060000020207812 */ /* 0x000fe200078ec0ff */
[----:B------:R-:W-:Y:S01]  /*4c20*/  IMAD.MOV.U32 R73, RZ, RZ, RZ ;  /* 0x000000ffff497224 */ /* 0x000fe200078e00ff */
[----:B------:R-:W-:Y:S01]  /*4c30*/  LOP3.LUT R2, R4, 0x18, R2, 0x78, !PT ;  /* 0x0000001804027812 */ /* 0x000fe200078e7802 */
[----:B------:R-:W-:Y:S01]  /*4c40*/  IMAD.MOV.U32 R67, RZ, RZ, RZ ;  /* 0x000000ffff437224 */ /* 0x000fe200078e00ff */
[----:B------:R-:W-:Y:S01]  /*4c50*/  LOP3.LUT R64, R64, 0x100, R3, 0xf8, !PT ;  /* 0x0000010040407812 */ /* 0x000fe200078ef803 */
[----:B------:R-:W4:Y:S01]  /*4c60*/  LDC R61, c[0x0][0xb20] ;  /* 0x0002c800ff3d7b82 */ /* 0x000f220000000800 */
[----:B------:R-:W3:Y:S01]  /*4c70*/  LDS R0, [UR48+0x120] ;  /* 0x00012030ff007984 */ /* 0x000ee20008000800 */
[----:B------:R-:W-:Y:S01]  /*4c80*/  LOP3.LUT R70, R70, 0x60, RZ, 0xc0, !PT ;  /* 0x0000006046467812 */ /* 0x000fe200078ec0ff */
[----:B------:R-:W1:Y:S01]  /*4c90*/  LDCU.64 UR54, c[0x0][0x348] ;  /* 0x00006900ff3677ac */ /* 0x000e620008000a00 */
[----:B------:R-:W-:-:S02]  /*4ca0*/  LOP3.LUT R64, R64, R2, RZ, 0xfc, !PT ;  /* 0x0000000240407212 */ /* 0x000fc400078efcff */
[----:B------:R-:W-:Y:S01]  /*4cb0*/  SEL R69, R69, 0xfffffff0, !P0 ;  /* 0xfffffff045457807 */ /* 0x000fe20004000000 */
[----:B------:R-:W1:Y:S01]  /*4cc0*/  LDCU.64 UR38, c[0x0][0x888] ;  /* 0x00011100ff2677ac */ /* 0x000e620008000a00 */
[----:B------:R-:W1:Y:S01]  /*4cd0*/  LDC R27, c[0x0][0xb30] ;  /* 0x0002cc00ff1b7b82 */ /* 0x000e620000000800 */
[----:B------:R-:W1:Y:S01]  /*4ce0*/  LDCU.64 UR44, c[0x0][0x890] ;  /* 0x00011200ff2c77ac */ /* 0x000e620008000a00 */
[----:B------:R-:W-:-:S06]  /*4cf0*/  UMOV UR51, 0x1 ;  /* 0x0000000100337882 */ /* 0x000fcc0000000000 */
[----:B------:R-:W1:Y:S01]  /*4d00*/  LDC.64 R56, c[0x0][0xb10] ;  /* 0x0002c400ff387b82 */ /* 0x000e620000000a00 */
[----:B------:R-:W-:Y:S01]  /*4d10*/  UMOV UR56, URZ ;  /* 0x000000ff00387c82 */ /* 0x000fe20008000000 */
[----:B------:R-:W-:Y:S01]  /*4d20*/  UIADD3 UR52, UPT, UPT, UR48, 0x200, URZ ;  /* 0x0000020030347890 */ /* 0x000fe2000fffe0ff */
[----:B------:R-:W-:Y:S01]  /*4d30*/  UMOV UR50, URZ ;  /* 0x000000ff00327c82 */ /* 0x000fe20008000000 */
[----:B------:R-:W-:-:S04]  /*4d40*/  UMOV UR49, URZ ;  /* 0x000000ff00317c82 */ /* 0x000fc80008000000 */
[----:B------:R-:W1:Y:S08]  /*4d50*/  LDC.64 R24, c[0x0][0xb18] ;  /* 0x0002c600ff187b82 */ /* 0x000e700000000a00 */
[----:B------:R-:W1:Y:S08]  /*4d60*/  LDC.64 R22, c[0x0][0xb28] ;  /* 0x0002ca00ff167b82 */ /* 0x000e700000000a00 */
[----:B------:R-:W1:Y:S01]  /*4d70*/  LDC.64 R54, c[0x0][0x8b0] ;  /* 0x00022c00ff367b82 */ /* 0x000e620000000a00 */
[----:B---3--:R-:W-:-:S07]  /*4d80*/  IMAD.IADD R32, R0, 0x1, R32 ;  /* 0x0000000100207824 */ /* 0x008fce00078e0220 */
[----:B------:R-:W3:Y:S08]  /*4d90*/  LDC.64 R52, c[0x0][0x8a8] ;  /* 0x00022a00ff347b82 */ /* 0x000ef00000000a00 */
[----:B--2-4-:R-:W1:Y:S02]  /*4da0*/  LDC R62, c[0x0][0x374] ;  /* 0x0000dd00ff3e7b82 */ /* 0x014e640000000800 */
.L_x_109:
[----:B------:R-:W-:Y:S02]  /*4db0*/  LEA R0, R73, UR48, 0x3 ;  /* 0x0000003049007c11 */ /* 0x000fe4000f8e18ff */
[----:B------:R-:W-:Y:S02]  /*4dc0*/  SHF.L.U32 R2, R67, 0x1f, RZ ;  /* 0x0000001f43027819 */ /* 0x000fe400000006ff */
[----:B-1----:R-:W-:Y:S02]  /*4dd0*/  LEA R16, R73, UR48, 0x4 ;  /* 0x0000003049107c11 */ /* 0x002fe4000f8e20ff */
[----:B------:R-:W2:Y:S02]  /*4de0*/  SYNCS.PHASECHK.TRANS64.TRYWAIT P0, [R0+URZ+0x70], R2 ;  /* 0x00007002000075a7 */ /* 0x000ea400080011ff */
[----:B--2---:R-:W-:Y:S05]  /*4df0*/  @!P0 BRA `(.L_x_79) ;  /* 0x0000002800848947 */ /* 0x004fea0003800000 */
.L_x_149:
[----:B------:R-:W4:Y:S01]  /*4e00*/  LDC.64 R10, c[0x0][0xb10] ;  /* 0x0002c400ff0a7b82 */ /* 0x000f220000000a00 */
[----:B------:R-:W3:Y:S01]  /*4e10*/  LDS.128 R16, [R16+0x100] ;  /* 0x0001000010107984 */ /* 0x000ee20000000c00 */
[----:B-1----:R-:W-:Y:S01]  /*4e20*/  ISETP.NE.AND P1, PT, R27, 0x1, PT ;  /* 0x000000011b00780c */ /* 0x002fe20003f25270 */
[----:B--2---:R-:W-:Y:S01]  /*4e30*/  VIADD R0, R0, 0x80 ;  /* 0x0000008000007836 */ /* 0x004fe20000000000 */
[----:B------:R-:W-:Y:S04]  /*4e40*/  ISETP.GE.AND P0, PT, R26, 0x1, PT ;  /* 0x000000011a00780c */ /* 0x000fe80003f06270 */
[----:B------:R-:W1:Y:S01]  /*4e50*/  LDC.64 R8, c[0x0][0xb18] ;  /* 0x0002c600ff087b82 */ /* 0x000e620000000a00 */
[----:B------:R-:W-:Y:S01]  /*4e60*/  PRMT R0, RZ, 0x654, R0 ;  /* 0x00000654ff007816 */ /* 0x000fe20000000000 */
[----:B------:R-:W-:Y:S01]  /*4e70*/  @!PT LDS RZ, [RZ] ;  /* 0x00000000fffff984 */ /* 0x000fe20000000800 */
[----:B------:R-:W-:Y:S01]  /*4e80*/  @!PT LDS RZ, [RZ] ;  /* 0x00000000fffff984 */ /* 0x000fe20000000800 */
[----:B------:R-:W-:Y:S01]  /*4e90*/  @!PT LDS RZ, [RZ] ;  /* 0x00000000fffff984 */ /* 0x000fe20000000800 */
[----:B------:R-:W-:Y:S01]  /*4ea0*/  @!PT LDS RZ, [RZ] ;  /* 0x00000000fffff984 */ /* 0x000fe20000000800 */
[----:B------:R2:W-:Y:S06]  /*4eb0*/  MEMBAR.ALL.CTA ;  /* 0x0000000000007992 */ /* 0x0005ec0000008000 */
[----:B--2---:R-:W2:Y:S01]  /*4ec0*/  FENCE.VIEW.ASYNC.S ;  /* 0x00000000000073c6 */ /* 0x004ea20000000000 */
[----:B------:R-:W1:Y:S08]  /*4ed0*/  @!P1 LDC R12, c[0x0][0xb20] ;  /* 0x0002c800ff0c9b82 */ /* 0x000e700000000800 */
[----:B------:R-:W1:Y:S01]  /*4ee0*/  @!P1 LDC R7, c[0x0][0xb0c] ;  /* 0x0002c300ff079b82 */ /* 0x000e620000000800 */
[----:B--2---:R2:W-:Y:S01]  /*4ef0*/  SYNCS.ARRIVE.TRANS64.RED.A1T0 RZ, [R0+URZ], RZ ;  /* 0x000000ff00ff79a7 */ /* 0x0045e200081004ff */
[----:B---3--:R-:W-:Y:S04]  /*4f00*/  LOP3.LUT P4, RZ, R18, 0x1, RZ, 0xc0, !PT ;  /* 0x0000000112ff7812 */ /* 0x008fe8000788c0ff */
[----:B------:R-:W-:Y:S09]  /*4f10*/  P2R R71, PR, RZ, 0x10 ;  /* 0x00000010ff477803 */ /* 0x000ff20000000000 */
[----:B------:R-:W-:Y:S02]  /*4f20*/  @P4 MOV R30, R16 ;  /* 0x00000010001e4202 */ /* 0x000fe40000000f00 */
[----:B------:R-:W-:Y:S01]  /*4f30*/  @P4 LOP3.LUT R29, R17, 0xffff, RZ, 0xc0, !PT ;  /* 0x0000ffff111d4812 */ /* 0x000fe200078ec0ff */
[----:B--2-4-:R-:W-:Y:S06]  /*4f40*/  @!P0 BRA `(.L_x_80) ;  /* 0x0000000000a48947 */ /* 0x014fec0003800000 */
[----:B------:R-:W-:Y:S01]  /*4f50*/  IMAD.HI.U32 R0, R62, R25, RZ ;  /* 0x000000193e007227 */ /* 0x000fe200078e00ff */
[----:B------:R-:W-:Y:S02]  /*4f60*/  ISETP.NE.AND P0, PT, R24, 0x1, PT ;  /* 0x000000011800780c */ /* 0x000fe40003f05270 */
[----:B------:R-:W-:Y:S01]  /*4f70*/  ISETP.NE.AND P2, PT, R26, 0x1, PT ;  /* 0x000000011a00780c */ /* 0x000fe20003f45270 */
[----:B------:R-:W-:Y:S01]  /*4f80*/  IMAD.HI.U32 R4, R63, R56, RZ ;  /* 0x000000383f047227 */ /* 0x000fe200078e00ff */
[----:B------:R-:W-:Y:S02]  /*4f90*/  SHF.R.U32.HI R0, RZ, R61, R0 ;  /* 0x0000003dff007219 */ /* 0x000fe40000011600 */
[----:B------:R-:W-:Y:S01]  /*4fa0*/  ISETP.NE.AND P3, PT, R28, 0x1, PT ;  /* 0x000000011c00780c */ /* 0x000fe20003f65270 */
[----:B------:R-:W-:Y:S01]  /*4fb0*/  IMAD.HI.U32 R6, R29, R25, RZ ;  /* 0x000000191d067227 */ /* 0x000fe200078e00ff */
[-C--:B------:R-:W-:Y:S02]  /*4fc0*/  SHF.R.U32.HI R4, RZ, R57.reuse, R4 ;  /* 0x00000039ff047219 */ /* 0x080fe40000011604 */
[----:B------:R-:W-:Y:S01]  /*4fd0*/  SEL R0, R62, R0, !P0 ;  /* 0x000000003e007207 */ /* 0x000fe20004000000 */
[----:B------:R-:W-:Y:S01]  /*4fe0*/  IMAD.HI.U32 R5, R30, R56, RZ ;  /* 0x000000381e057227 */ /* 0x000fe200078e00ff */
[----:B------:R-:W-:Y:S03]  /*4ff0*/  SEL R4, R63, R4, !P3 ;  /* 0x000000043f047207 */ /* 0x000fe60005800000 */
[-C--:B------:R-:W-:Y:S01]  /*5000*/  IMAD.HI.U32 R3, R0, R22.reuse, RZ ;  /* 0x0000001600037227 */ /* 0x080fe200078e00ff */
[----:B------:R-:W-:Y:S03]  /*5010*/  SHF.R.U32.HI R5, RZ, R57, R5 ;  /* 0x00000039ff057219 */ /* 0x000fe60000011605 */
[----:B------:R-:W-:Y:S01]  /*5020*/  IMAD.HI.U32 R2, R4, R22, RZ ;  /* 0x0000001604027227 */ /* 0x000fe200078e00ff */
[----:B------:R-:W-:Y:S02]  /*5030*/  @P2 SHF.R.U32.HI R0, RZ, R23, R3 ;  /* 0x00000017ff002219 */ /* 0x000fe40000011603 */
[----:B------:R-:W-:Y:S02]  /*5040*/  SHF.R.U32.HI R3, RZ, R61, R6 ;  /* 0x0000003dff037219 */ /* 0x000fe40000011606 */
[----:B------:R-:W-:Y:S01]  /*5050*/  @P2 SHF.R.U32.HI R4, RZ, R23, R2 ;  /* 0x00000017ff042219 */ /* 0x000fe20000011602 */
[----:B------:R-:W-:Y:S01]  /*5060*/  IMAD R0, R26, R0, RZ ;  /* 0x000000001a007224 */ /* 0x000fe200078e02ff */
[----:B------:R-:W-:Y:S02]  /*5070*/  SEL R3, R29, R3, !P0 ;  /* 0x000000031d037207 */ /* 0x000fe40004000000 */
[----:B------:R-:W-:Y:S01]  /*5080*/  SEL R2, R30, R5, !P3 ;  /* 0x000000051e027207 */ /* 0x000fe20005800000 */
[----:B------:R-:W-:Y:S01]  /*5090*/  IMAD R5, R26, R4, RZ ;  /* 0x000000041a057224 */ /* 0x000fe200078e02ff */
[C---:B------:R-:W-:Y:S01]  /*50a0*/  ISETP.GE.AND P0, PT, R3.reuse, R0, PT ;  /* 0x000000000300720c */ /* 0x040fe20003f06270 */
[C---:B------:R-:W-:Y:S03]  /*50b0*/  IMAD.HI.U32 R0, R3.reuse, R22, RZ ;  /* 0x0000001603007227 */ /* 0x040fe600078e00ff */
[C---:B------:R-:W-:Y:S02]  /*50c0*/  ISETP.GE.OR P0, PT, R2.reuse, R5, P0 ;  /* 0x000000050200720c */ /* 0x040fe40000706670 */
[----:B------:R-:W-:Y:S04]  /*50d0*/  SHF.R.U32.HI R0, RZ, R23, R0 ;  /* 0x00000017ff007219 */ /* 0x000fe80000011600 */
[C---:B------:R-:W-:Y:S05]  /*50e0*/  SEL R6, R3.reuse, R0, !P2 ;  /* 0x0000000003067207 */ /* 0x040fea0005000000 */
        /* <DEDUP_REMOVED lines=14> */
[----:B------:R-:W-:Y:S07]  /*51d0*/  IMAD R29, R3, R24, R29 ;  /* 0x00000018031d7224 */ /* 0x000fee00078e021d */
.L_x_80:
[----:B-1----:R-:W-:Y:S01]  /*51e0*/  @!P1 ISETP.NE.AND P0, PT, R8, 0x1, PT ;  /* 0x000000010800980c */ /* 0x002fe20003f05270 */
[----:B------:R-:W-:Y:S01]  /*51f0*/  @!P1 IMAD.HI.U32 R0, R30, R10, RZ ;  /* 0x0000000a1e009227 */ /* 0x000fe200078e00ff */
[----:B------:R-:W-:Y:S01]  /*5200*/  @!P1 ISETP.NE.AND P2, PT, R7, 0x1, PT ;  /* 0x000000010700980c */ /* 0x000fe20003f45270 */
[----:B------:R-:W-:Y:S01]  /*5210*/  ULOP3.LUT UP0, URZ, UR52, 0x1b0, URZ, 0xc0, !UPT ;  /* 0x000001b034ff7892 */ /* 0x000fe2000f80c0ff */
[----:B------:R-:W-:Y:S01]  /*5220*/  R2UR UR42, R21 ;  /* 0x00000000152a72ca */ /* 0x000fe200000e0000 */
[----:B------:R-:W-:Y:S01]  /*5230*/  @!P1 IMAD.HI.U32 R2, R29, R9, RZ ;  /* 0x000000091d029227 */ /* 0x000fe200078e00ff */
[----:B------:R-:W-:Y:S02]  /*5240*/  @!P1 SHF.R.U32.HI R0, RZ, R11, R0 ;  /* 0x0000000bff009219 */ /* 0x000fe40000011600 */
[----:B------:R-:W-:Y:S01]  /*5250*/  R2UR UR41, R20 ;  /* 0x00000000142972ca */ /* 0x000fe200000e0000 */
[----:B------:R-:W-:Y:S01]  /*5260*/  VIADD R73, R73, 0x1 ;  /* 0x0000000149497836 */ /* 0x000fe20000000000 */
[----:B------:R-:W-:Y:S02]  /*5270*/  @!P1 SHF.R.U32.HI R2, RZ, R12, R2 ;  /* 0x0000000cff029219 */ /* 0x000fe40000011602 */
[----:B------:R-:W-:Y:S02]  /*5280*/  @!P1 SEL R3, R30, R0, !P2 ;  /* 0x000000001e039207 */ /* 0x000fe40005000000 */
[----:B------:R-:W-:Y:S02]  /*5290*/  @!P1 SEL R2, R29, R2, !P0 ;  /* 0x000000021d029207 */ /* 0x000fe40004000000 */
[----:B------:R-:W-:Y:S01]  /*52a0*/  @P4 SHF.R.U32.HI R66, RZ, 0x10, R17 ;  /* 0x00000010ff424819 */ /* 0x000fe20000011611 */
[----:B------:R-:W-:Y:S02]  /*52b0*/  USHF.L.U32 UR42, UR42, 0x6, URZ ;  /* 0x000000062a2a7899 */ /* 0x000fe400080006ff */
[----:B------:R-:W-:Y:S02]  /*52c0*/  @!P1 IMAD.IADD R0, R2, 0x1, -R3 ;  /* 0x0000000102009824 */ /* 0x000fe400078e0a03 */
[----:B------:R-:W-:Y:S01]  /*52d0*/  @!P1 IMAD.IADD R2, R3, 0x1, -R2 ;  /* 0x0000000103029824 */ /* 0x000fe200078e0a02 */
[----:B------:R-:W-:Y:S01]  /*52e0*/  USHF.L.U32 UR41, UR41, 0x6, URZ ;  /* 0x0000000629297899 */ /* 0x000fe200080006ff */
[----:B------:R-:W-:Y:S02]  /*52f0*/  @!P1 IMAD R30, R0, R7, R30 ;  /* 0x00000007001e9224 */ /* 0x000fe400078e021e */
[----:B------:R-:W-:Y:S01]  /*5300*/  @!P1 IMAD R29, R2, R8, R29 ;  /* 0x00000008021d9224 */ /* 0x000fe200078e021d */
[----:B------:R-:W-:Y:S08]  /*5310*/  BRA.U !UP0, `(.L_x_81) ;  /* 0x00000001087c7547 */ /* 0x000ff0000b800000 */
[----:B------:R-:W1:Y:S01]  /*5320*/  LDCU.64 UR8, c[0x4][0x80] ;  /* 0x01001000ff0877ac */ /* 0x000e620008000a00 */
[----:B------:R-:W-:Y:S01]  /*5330*/  MOV R2, 0x0 ;  /* 0x0000000000027802 */ /* 0x000fe20000000f00 */
[----:B------:R-:W-:Y:S02]  /*5340*/  HFMA2 R12, -RZ, RZ, 0, 5.9604644775390625e-08 ;  /* 0x00000001ff0c7431 */ /* 0x000fe400000001ff */
[----:B------:R-:W-:Y:S01]  /*5350*/  IMAD.MOV.U32 R8, RZ, RZ, 0x70 ;  /* 0x00000070ff087424 */ /* 0x000fe200078e00ff */
[----:B------:R2:W3:Y:S01]  /*5360*/  LDC.64 R14, c[0x4][R2] ;  /* 0x01000000020e7b82 */ /* 0x0004e20000000a00 */
[----:B------:R-:W4:Y:S01]  /*5370*/  LDCU.64 UR6, c[0x4][0x88] ;  /* 0x01001100ff0677ac */ /* 0x000f220008000a00 */
[----:B------:R-:W-:Y:S01]  /*5380*/  IMAD.MOV.U32 R13, RZ, RZ, RZ ;  /* 0x000000ffff0d7224 */ /* 0x000fe200078e00ff */
[----:B------:R-:W2:Y:S01]  /*5390*/  LDCU.64 UR4, c[0x4][0x8] ;  /* 0x01000100ff0477ac */ /* 0x000ea20008000a00 */
[----:B-1----:R-:W-:Y:S01]  /*53a0*/  MOV R5, UR9 ;  /* 0x0000000900057c02 */ /* 0x002fe20008000f00 */
[----:B------:R-:W-:Y:S01]  /*53b0*/  IMAD.U32 R4, RZ, RZ, UR8 ;  /* 0x00000008ff047e24 */ /* 0x000fe2000f8e00ff */
[----:B----4-:R-:W-:Y:S01]  /*53c0*/  MOV R7, UR7 ;  /* 0x0000000700077c02 */ /* 0x010fe20008000f00 */
[----:B------:R-:W-:Y:S01]  /*53d0*/  IMAD.U32 R6, RZ, RZ, UR6 ;  /* 0x00000006ff067e24 */ /* 0x000fe2000f8e00ff */
[----:B--2---:R-:W-:Y:S01]  /*53e0*/  MOV R11, UR5 ;  /* 0x00000005000b7c02 */ /* 0x004fe20008000f00 */
[----:B------:R-:W-:Y:S02]  /*53f0*/  IMAD.U32 R10, RZ, RZ, UR4 ;  /* 0x00000004ff0a7e24 */ /* 0x000fe4000f8e00ff */
[----:B------:R-:W-:Y:S07]  /*5400*/  LEPC R20, `(.L_x_82) ;  /* 0x000000001014794e */ /* 0x000fee0000000000 */
[----:B---3-5:R-:W-:Y:S05]  /*5410*/  CALL.ABS.NOINC R14 ;  /* 0x000000000e007343 */ /* 0x028fea0003c00000 */
.L_x_82:
[----:B------:R-:W1:Y:S01]  /*5420*/  LDCU.64 UR8, c[0x4][0x80] ;  /* 0x01001000ff0877ac */ /* 0x000e620008000a00 */
[----:B------:R-:W2:Y:S01]  /*5430*/  LDC.64 R2, c[0x4][R2] ;  /* 0x0100000002027b82 */ /* 0x000ea20000000a00 */
[----:B------:R-:W-:Y:S02]  /*5440*/  HFMA2 R12, -RZ, RZ, 0, 5.9604644775390625e-08 ;  /* 0x00000001ff0c7431 */ /* 0x000fe400000001ff */
[----:B------:R-:W-:Y:S02]  /*5450*/  IMAD.MOV.U32 R8, RZ, RZ, 0x70 ;  /* 0x00000070ff087424 */ /* 0x000fe400078e00ff */
[----:B------:R-:W-:Y:S01]  /*5460*/  IMAD.MOV.U32 R13, RZ, RZ, RZ ;  /* 0x000000ffff0d7224 */ /* 0x000fe200078e00ff */
[----:B------:R-:W3:Y:S01]  /*5470*/  LDCU.64 UR6, c[0x4][0x88] ;  /* 0x01001100ff0677ac */ /* 0x000ee20008000a00 */
[----:B------:R-:W4:Y:S01]  /*5480*/  LDCU.64 UR4, c[0x4][0x8] ;  /* 0x01000100ff0477ac */ /* 0x000f220008000a00 */
[----:B-1----:R-:W-:Y:S02]  /*5490*/  MOV R4, UR8 ;  /* 0x0000000800047c02 */ /* 0x002fe40008000f00 */
[----:B------:R-:W-:Y:S02]  /*54a0*/  MOV R5, UR9 ;  /* 0x0000000900057c02 */ /* 0x000fe40008000f00 */
[----:B---3--:R-:W-:Y:S01]  /*54b0*/  MOV R7, UR7 ;  /* 0x0000000700077c02 */ /* 0x008fe20008000f00 */
[----:B------:R-:W-:Y:S01]  /*54c0*/  IMAD.U32 R6, RZ, RZ, UR6 ;  /* 0x00000006ff067e24 */ /* 0x000fe2000f8e00ff */
[----:B----4-:R-:W-:Y:S01]  /*54d0*/  MOV R11, UR5 ;  /* 0x00000005000b7c02 */ /* 0x010fe20008000f00 */
[----:B------:R-:W-:Y:S02]  /*54e0*/  IMAD.U32 R10, RZ, RZ, UR4 ;  /* 0x00000004ff0a7e24 */ /* 0x000fe4000f8e00ff */
[----:B------:R-:W-:Y:S07]  /*54f0*/  LEPC R20, `(.L_x_81) ;  /* 0x000000001014794e */ /* 0x000fee0000000000 */
[----:B--2---:R-:W-:Y:S05]  /*5500*/  CALL.ABS.NOINC R2 ;  /* 0x0000000002007343 */ /* 0x004fea0003c00000 */
.L_x_81:
[----:B------:R-:W-:Y:S01]  /*5510*/  ISETP.NE.U32.AND P4, PT, R54, RZ, PT ;  /* 0x000000ff3600720c */ /* 0x000fe20003f85070 */
[----:B------:R-:W-:Y:S01]  /*5520*/  UISETP.NE.AND UP2, UPT, UR53, URZ, UPT ;  /* 0x000000ff3500728c */ /* 0x000fe2000bf45270 */
[----:B------:R-:W-:Y:S01]  /*5530*/  ISETP.NE.U32.AND P2, PT, RZ, UR38, PT ;  /* 0x00000026ff007c0c */ /* 0x000fe2000bf45070 */
[----:B------:R-:W-:Y:S01]  /*5540*/  UISETP.NE.U32.AND UP1, UPT, UR44, URZ, UPT ;  /* 0x000000ff2c00728c */ /* 0x000fe2000bf25070 */
[----:B------:R-:W-:Y:S01]  /*5550*/  ISETP.NE.AND.EX P4, PT, R55, RZ, PT, P4 ;  /* 0x000000ff3700720c */ /* 0x000fe20003f85340 */
[----:B------:R-:W-:Y:S01]  /*5560*/  UPLOP3.LUT UP0, UPT, UPT, UPT, UPT, 0x40, 0x4 ;  /* 0x000000000004789c */ /* 0x000fe20003f0e870 */
[----:B------:R-:W-:Y:S01]  /*5570*/  ISETP.NE.AND.EX P2, PT, RZ, UR39, PT, P2 ;  /* 0x00000027ff007c0c */ /* 0x000fe2000bf45320 */
[----:B------:R-:W-:Y:S01]  /*5580*/  UISETP.NE.AND.EX UP1, UPT, UR45, URZ, UPT, UP1 ;  /* 0x000000ff2d00728c */ /* 0x000fe2000bf25310 */
[----:B------:R-:W-:Y:S04]  /*5590*/  PLOP3.LUT P1, PT, PT, PT, UP2, 0x80, 0x8 ;  /* 0x000000000008781c */ /* 0x000fe80003f2f028 */
[----:B------:R-:W-:Y:S06]  /*55a0*/  @UP2 UPLOP3.LUT UP0, UPT, UPT, UPT, UP1, 0x80, 0x8 ;  /* 0x000000000008289c */ /* 0x000fec0003f0f010 */
[----:B------:R-:W-:Y:S01]  /*55b0*/  PLOP3.LUT P0, PT, PT, PT, UP0, 0x80, 0x8 ;  /* 0x000000000008781c */ /* 0x000fe20003f0f008 */
[----:B------:R-:W-:Y:S01]  /*55c0*/  @!UPT UIADD3 URZ, UPT, UPT, URZ, URZ, URZ ;  /* 0x000000fffffff290 */ /* 0x000fe2000fffe0ff */
[----:B------:R-:W-:Y:S11]  /*55d0*/  BRA.U !UP1, `(.L_x_83) ;  /* 0x0000000109387547 */ /* 0x000ff6000b800000 */
[----:B------:R-:W-:Y:S01]  /*55e0*/  UISETP.NE.U32.AND UP0, UPT, UR38, URZ, UPT ;  /* 0x000000ff2600728c */ /* 0x000fe2000bf05070 */
[----:B------:R-:W-:Y:S02]  /*55f0*/  HFMA2 R0, -RZ, RZ, 0, 5.9604644775390625e-08 ;  /* 0x00000001ff007431 */ /* 0x000fe400000001ff */
[----:B------:R-:W-:Y:S01]  /*5600*/  IMAD.MOV.U32 R60, RZ, RZ, 0x1 ;  /* 0x00000001ff3c7424 */ /* 0x000fe200078e00ff */
[----:B------:R-:W-:Y:S06]  /*5610*/  UISETP.NE.AND.EX UP0, UPT, UR39, URZ, UPT, UP0 ;  /* 0x000000ff2700728c */ /* 0x000fec000bf05300 */
[----:B------:R-:W-:Y:S05]  /*5620*/  PLOP3.LUT P3, PT, PT, PT, UP0, 0x80, 0x8 ;  /* 0x000000000008781c */ /* 0x000fea0003f6f008 */
[----:B------:R-:W1:Y:S01]  /*5630*/  @UP0 LDCU.64 UR6, c[0x0][0x888] ;  /* 0x00011100ff0607ac */ /* 0x000e620008000a00 */
[----:B------:R-:W-:Y:S07]  /*5640*/  @UP0 UIMAD UR4, UR36, UR44, URZ ;  /* 0x0000002c240402a4 */ /* 0x000fee000f8e02ff */
[----:B------:R-:W-:Y:S01]  /*5650*/  @!P3 PRMT R60, R0, 0x7610, R60 ;  /* 0x00007610003cb816 */ /* 0x000fe2000000003c */
[----:B-1----:R-:W-:Y:S03]  /*5660*/  @UP0 UIMAD.WIDE UR6, UR4, 0x4, UR6 ;  /* 0x00000004040608a5 */ /* 0x002fe6000f8e0206 */
[----:B------:R-:W1:Y:S03]  /*5670*/  @!UP0 LDCU UR4, c[0x0][0x880] ;  /* 0x00011000ff0487ac */ /* 0x000e660008000800 */
[----:B------:R-:W-:Y:S01]  /*5680*/  IMAD.U32 R2, RZ, RZ, UR6 ;  /* 0x00000006ff027e24 */ /* 0x000fe2000f8e00ff */
[----:B------:R-:W-:Y:S05]  /*5690*/  MOV R3, UR7 ;  /* 0x0000000700037c02 */ /* 0x000fea0008000f00 */
[----:B-----5:R2:W5:Y:S02]  /*56a0*/  @P3 LDG.E R35, desc[UR46][R2.64] ;  /* 0x0000002e02233981 */ /* 0x020564000c1e1900 */
[----:B-12---:R-:W-:Y:S02]  /*56b0*/  @!P3 IMAD.U32 R35, RZ, RZ, UR4 ;  /* 0x00000004ff23be24 */ /* 0x006fe4000f8e00ff */
.L_x_83:
[----:B------:R-:W-:Y:S05]  /*56c0*/  @!P4 BRA `(.L_x_84) ;  /* 0x000000000020c947 */ /* 0x000fea0003800000 */
[----:B------:R-:W-:Y:S04]  /*56d0*/  ISETP.NE.U32.AND P3, PT, R52, RZ, PT ;  /* 0x000000ff3400720c */ /* 0x000fe80003f65070 */
[----:B------:R-:W-:Y:S11]  /*56e0*/  ISETP.NE.AND.EX P3, PT, R53, RZ, PT, P3 ;  /* 0x000000ff3500720c */ /* 0x000ff60003f65330 */
[----:B------:R-:W-:Y:S02]  /*56f0*/  @!UPT UIADD3 URZ, UPT, UPT, URZ, URZ, URZ ;  /* 0x000000fffffff290 */ /* 0x000fe4000fffe0ff */
[----:B------:R-:W1:Y:S01]  /*5700*/  @P3 LDC.64 R2, c[0x0][0x8a8] ;  /* 0x00022a00ff023b82 */ /* 0x000e620000000a00 */
[----:B------:R-:W-:Y:S04]  /*5710*/  @P3 IMAD R0, R54, UR36, RZ ;  /* 0x0000002436003c24 */ /* 0x000fe8000f8e02ff */
[----:B-1----:R-:W-:Y:S05]  /*5720*/  @P3 IMAD.WIDE R2, R0, 0x4, R2 ;  /* 0x0000000400023825 */ /* 0x002fea00078e0202 */
[----:B-----5:R1:W5:Y:S02]  /*5730*/  @P3 LDG.E R33, desc[UR46][R2.64] ;  /* 0x0000002e02213981 */ /* 0x020364000c1e1900 */
[----:B-1----:R-:W2:Y:S02]  /*5740*/  @!P3 LDC R33, c[0x0][0x8a0] ;  /* 0x00022800ff21bb82 */ /* 0x002ea40000000800 */
.L_x_84:
[----:B-----5:R-:W-:Y:S01]  /*5750*/  FSETP.NEU.AND P3, PT, R35, RZ, PT ;  /* 0x000000ff2300720b */ /* 0x020fe20003f6d000 */
[----:B------:R-:W-:Y:S01]  /*5760*/  IMAD.U32 R2, RZ, RZ, UR56 ;  /* 0x00000038ff027e24 */ /* 0x000fe2000f8e00ff */
[----:B------:R-:W-:Y:S01]  /*5770*/  SEL R5, RZ, 0xffffffff, P2 ;  /* 0xffffffffff057807 */ /* 0x000fe20001000000 */
[----:B------:R-:W-:Y:S01]  /*5780*/  ULOP3.LUT UR4, UR51, 0x1, URZ, 0x3c, !UPT ;  /* 0x0000000133047892 */ /* 0x000fe2000f8e3cff */
[----:B------:R-:W-:Y:S01]  /*5790*/  @P1 LOP3.LUT P2, RZ, R60, 0xff, RZ, 0xc0, !PT ;  /* 0x000000ff3cff1812 */ /* 0x000fe2000784c0ff */
[----:B------:R-:W-:Y:S01]  /*57a0*/  BSSY B1, `(.L_x_85) ;  /* 0x000003d000017945 */ /* 0x000fe20003800000 */
[----:B------:R-:W-:Y:S01]  /*57b0*/  @P1 SEL R0, RZ, 0xffffffff, P3 ;  /* 0xffffffffff001807 */ /* 0x000fe20001800000 */
[----:B------:R-:W-:Y:S01]  /*57c0*/  IMAD.MOV.U32 R47, RZ, RZ, 0x1 ;  /* 0x00000001ff2f7424 */ /* 0x000fe200078e00ff */
[----:B------:R-:W-:Y:S01]  /*57d0*/  LEA R2, R2, UR48, 0x3 ;  /* 0x0000003002027c11 */ /* 0x000fe2000f8e18ff */
[----:B------:R-:W-:Y:S01]  /*57e0*/  IMAD.U32 R45, RZ, RZ, UR4 ;  /* 0x00000004ff2d7e24 */ /* 0x000fe2000f8e00ff */
[----:B------:R-:W-:Y:S01]  /*57f0*/  @P0 SEL R0, R5, R0, !P2 ;  /* 0x0000000005000207 */ /* 0x000fe20005000000 */
[----:B------:R-:W-:Y:S01]  /*5800*/  IMAD.U32 R46, RZ, RZ, UR56 ;  /* 0x00000038ff2e7e24 */ /* 0x000fe2000f8e00ff */
[C---:B------:R-:W-:Y:S02]  /*5810*/  LEA R44, R31.reuse, UR48, 0x3 ;  /* 0x000000301f2c7c11 */ /* 0x040fe4000f8e18ff */
[----:B------:R-:W-:Y:S02]  /*5820*/  CS2R R50, SRZ ;  /* 0x0000000000327805 */ /* 0x000fe4000001ff00 */
[----:B------:R-:W-:Y:S02]  /*5830*/  @P1 LOP3.LUT R0, R0, 0x1, RZ, 0xc0, !PT ;  /* 0x0000000100001812 */ /* 0x000fe400078ec0ff */
[----:B------:R-:W-:Y:S02]  /*5840*/  CS2R R48, SRZ ;  /* 0x0000000000307805 */ /* 0x000fe4000001ff00 */
[----:B------:R-:W-:Y:S02]  /*5850*/  SHF.L.U32 R3, R68, 0x1f, RZ ;  /* 0x0000001f44037819 */ /* 0x000fe400000006ff */
[----:B------:R-:W-:Y:S02]  /*5860*/  CS2R R42, SRZ ;  /* 0x00000000002a7805 */ /* 0x000fe4000001ff00 */
[----:B------:R-:W-:Y:S02]  /*5870*/  ISETP.NE.U32.OR P5, PT, R0, 0x1, !P1 ;  /* 0x000000010000780c */ /* 0x000fe40004fa5470 */
[----:B------:R-:W-:Y:S02]  /*5880*/  CS2R R40, SRZ ;  /* 0x0000000000287805 */ /* 0x000fe4000001ff00 */
[----:B------:R-:W-:Y:S02]  /*5890*/  PLOP3.LUT P2, PT, PT, PT, UP1, 0x80, 0x8 ;  /* 0x000000000008781c */ /* 0x000fe40003f4f018 */
[----:B------:R-:W-:Y:S02]  /*58a0*/  LEA.HI R34, R31, R31, RZ, 0x1 ;  /* 0x0000001f1f227211 */ /* 0x000fe400078f08ff */
[----:B------:R-:W-:Y:S02]  /*58b0*/  LOP3.LUT P4, R72, R60, 0xff, RZ, 0xc0, !PT ;  /* 0x000000ff3c487812 */ /* 0x000fe4000788c0ff */
[----:B------:R-:W-:Y:S02]  /*58c0*/  SEL R4, RZ, 0xffffffff, P3 ;  /* 0xffffffffff047807 */ /* 0x000fe40001800000 */
[----:B------:R-:W-:Y:S02]  /*58d0*/  P2R R74, PR, RZ, 0x20 ;  /* 0x00000020ff4a7803 */ /* 0x000fe40000000000 */
[----:B------:R-:W-:Y:S03]  /*58e0*/  @P5 SHF.L.U32 R0, R45, 0x1f, RZ ;  /* 0x0000001f2d005819 */ /* 0x000fe600000006ff */
[----:B------:R-:W-:Y:S01]  /*58f0*/  @P2 SEL R4, R5, R4, !P4 ;  /* 0x0000000405042207 */ /* 0x000fe20006000000 */
[----:B------:R1:W3:Y:S03]  /*5900*/  @P5 SYNCS.PHASECHK.TRANS64.TRYWAIT P1, [R2+URZ+0x30], R0 ;  /* 0x00003000020055a7 */ /* 0x0002e600080211ff */
[----:B------:R-:W-:Y:S04]  /*5910*/  LOP3.LUT R4, R4, 0x1, RZ, 0xc0, !PT ;  /* 0x0000000104047812 */ /* 0x000fe800078ec0ff */
[----:B------:R-:W-:Y:S04]  /*5920*/  ISETP.NE.U32.AND P2, PT, R4, 0x1, PT ;  /* 0x000000010400780c */ /* 0x000fe80003f45070 */
[----:B------:R-:W-:Y:S01]  /*5930*/  P2R R76, PR, RZ, 0x4 ;  /* 0x00000004ff4c7803 */ /* 0x000fe20000000000 */
[----:B------:R4:W2:Y:S01]  /*5940*/  SYNCS.PHASECHK.TRANS64.TRYWAIT P0, [R44+URZ+0x90], R3 ;  /* 0x000090032c0075a7 */ /* 0x0008a200080011ff */
[C---:B-1----:R-:W-:Y:S01]  /*5950*/  IMAD.SHL.U32 R0, R34.reuse, 0x20, RZ ;  /* 0x0000002022007824 */ /* 0x042fe200078e00ff */
[----:B------:R-:W-:Y:S04]  /*5960*/  LOP3.LUT R34, R34, 0xffe, RZ, 0xc0, !PT ;  /* 0x00000ffe22227812 */ /* 0x000fe800078ec0ff */
[----:B------:R-:W-:Y:S01]  /*5970*/  LOP3.LUT R0, R0, 0xffffffc0, RZ, 0xc0, !PT ;  /* 0xffffffc000007812 */ /* 0x000fe200078ec0ff */
[----:B------:R-:W-:Y:S04]  /*5980*/  IMAD.IADD R34, R31, 0x1, -R34 ;  /* 0x000000011f227824 */ /* 0x000fe800078e0a22 */
[----:B------:R-:W-:Y:S04]  /*5990*/  IMAD.IADD R0, R32, 0x1, R0 ;  /* 0x0000000120007824 */ /* 0x000fe800078e0200 */
[----:B------:R-:W-:Y:S01]  /*59a0*/  IMAD R34, R34, 0x100000, R0 ;  /* 0x0010000022227824 */ /* 0x000fe200078e0200 */
[----:B---3--:R-:W-:Y:S01]  /*59b0*/  @P5 SEL R47, RZ, 0x1, !P1 ;  /* 0x00000001ff2f5807 */ /* 0x008fe20004800000 */
[----:B----4-:R-:W-:Y:S06]  /*59c0*/  @!P5 BRA `(.L_x_86) ;  /* 0x000000000068d947 */ /* 0x010fec0003800000 */
[----:B------:R-:W-:Y:S01]  /*59d0*/  HFMA2 R43, -RZ, RZ, 0, 0 ;  /* 0x00000000ff2b7431 */ /* 0x000fe200000001ff */
[----:B------:R-:W-:Y:S01]  /*59e0*/  ISETP.NE.AND P1, PT, R47, RZ, PT ;  /* 0x000000ff2f00720c */ /* 0x000fe20003f25270 */
[----:B------:R-:W-:Y:S01]  /*59f0*/  IMAD.U32 R0, RZ, RZ, UR56 ;  /* 0x00000038ff007e24 */ /* 0x000fe2000f8e00ff */
[----:B------:R-:W-:Y:S11]  /*5a00*/  BSSY B0, `(.L_x_87) ;  /* 0x0000005000007945 */ /* 0x000ff60003800000 */
[----:B------:R-:W-:Y:S05]  /*5a10*/  @P1 BRA `(.L_x_88) ;  /* 0x00000000000c1947 */ /* 0x000fea0003800000 */
[----:B------:R-:W-:Y:S04]  /*5a20*/  SHF.L.U32 R4, R45, 0x1f, RZ ;  /* 0x0000001f2d047819 */ /* 0x000fe800000006ff */
[----:B------:R-:W1:Y:S02]  /*5a30*/  SYNCS.PHASECHK.TRANS64.TRYWAIT P1, [R2+URZ+0x30], R4 ;  /* 0x00003004020075a7 */ /* 0x000e6400080211ff */
[----:B-1----:R-:W-:Y:S05]  /*5a40*/  @!P1 BRA `(.L_x_89) ;  /* 0x0000001c00849947 */ /* 0x002fea0003800000 */
.L_x_88:
[----:B------:R-:W-:Y:S05]  /*5a50*/  BSYNC B0 ;  /* 0x0000000000007941 */ /* 0x000fea0003800000 */
.L_x_87:
[----:B------:R-:W-:Y:S01]  /*5a60*/  ISETP.NE.AND P1, PT, R76, RZ, PT ;  /* 0x000000ff4c00720c */ /* 0x000fe20003f25270 */
[----:B------:R-:W-:Y:S01]  /*5a70*/  IMAD.MOV.U32 R42, RZ, RZ, RZ ;  /* 0x000000ffff2a7224 */ /* 0x000fe200078e00ff */
[----:B------:R-:W-:Y:S02]  /*5a80*/  CS2R R40, SRZ ;  /* 0x0000000000287805 */ /* 0x000fe4000001ff00 */
[----:B------:R-:W-:Y:S02]  /*5a90*/  CS2R R50, SRZ ;  /* 0x0000000000327805 */ /* 0x000fe4000001ff00 */
[----:B------:R-:W-:Y:S07]  /*5aa0*/  CS2R R48, SRZ ;  /* 0x0000000000307805 */ /* 0x000fee000001ff00 */
[----:B-1----:R-:W-:Y:S01]  /*5ab0*/  @P1 IMAD R2, R0, 0x800, R64 ;  /* 0x0000080000021824 */ /* 0x002fe200078e0240 */
[----:B------:R-:W-:Y:S05]  /*5ac0*/  @P1 WARPSYNC.ALL ;  /* 0x0000000000001948 */ /* 0x000fea0003800000 */
[----:B------:R-:W-:Y:S01]  /*5ad0*/  @P1 LEA R2, R2, UR48, 0x1 ;  /* 0x0000003002021c11 */ /* 0x000fe2000f8e08ff */
[----:B------:R-:W-:Y:S04]  /*5ae0*/  UIADD3 UR5, UPT, UPT, UR56, 0x1, URZ ;  /* 0x0000000138057890 */ /* 0x000fe8000fffe0ff */
[----:B------:R1:W3:Y:S01]  /*5af0*/  @P1 LDSM.16.M88.4 R40, [R2+0x200] ;  /* 0x000200000228183b */ /* 0x0002e20000000200 */
[----:B------:R-:W-:Y:S01]  /*5b00*/  UISETP.NE.AND UP0, UPT, UR5, 0x3, UPT ;  /* 0x000000030500788c */ /* 0x000fe2000bf05270 */
[----:B------:R-:W-:Y:S03]  /*5b10*/  @P1 IMAD R0, R69, 0x2, R2 ;  /* 0x0000000245001824 */ /* 0x000fe600078e0202 */
[----:B------:R-:W-:Y:S02]  /*5b20*/  USEL UR4, URZ, 0x1, UP0 ;  /* 0x00000001ff047887 */ /* 0x000fe40008000000 */
[----:B------:R1:W4:Y:S01]  /*5b30*/  @P1 LDSM.16.M88.4 R48, [R0+0x200] ;  /* 0x000200000030183b */ /* 0x0003220000000200 */
[----:B------:R-:W-:Y:S03]  /*5b40*/  USEL UR5, UR5, URZ, UP0 ;  /* 0x000000ff05057287 */ /* 0x000fe60008000000 */
[----:B------:R-:W-:Y:S03]  /*5b50*/  LOP3.LUT R45, R45, UR4, RZ, 0x3c, !PT ;  /* 0x000000042d2d7c12 */ /* 0x000fe6000f8e3cff */
[----:B------:R-:W-:Y:S02]  /*5b60*/  IMAD.U32 R46, RZ, RZ, UR5 ;  /* 0x00000005ff2e7e24 */ /* 0x000fe4000f8e00ff */
.L_x_86:
[----:B------:R-:W-:Y:S05]  /*5b70*/  BSYNC B1 ;  /* 0x0000000000017941 */ /* 0x000fea0003800000 */
.L_x_85:
[----:B-1----:R-:W-:Y:S04]  /*5b80*/  SHF.R.U32.HI R0, RZ, 0x15, R34 ;  /* 0x00000015ff007819 */ /* 0x002fe80000011622 */
[----:B------:R-:W-:Y:S01]  /*5b90*/  LOP3.LUT P1, RZ, R0, 0x3, R65, 0x48, !PT ;  /* 0x0000000300ff7812 */ /* 0x000fe20007824841 */
[----:B------:R-:W-:Y:S01]  /*5ba0*/  @!UPT UIADD3 URZ, UPT, UPT, URZ, URZ, URZ ;  /* 0x000000fffffff290 */ /* 0x000fe2000fffe0ff */
[----:B--2---:R-:W-:Y:S11]  /*5bb0*/  @P0 BRA `(.L_x_90) ;  /* 0x0000000000080947 */ /* 0x004ff60003800000 */
[----:B------:R-:W1:Y:S02]  /*5bc0*/  SYNCS.PHASECHK.TRANS64.TRYWAIT P0, [R44+URZ+0x90], R3 ;  /* 0x000090032c0075a7 */ /* 0x000e6400080011ff */
[----:B-1----:R-:W-:Y:S05]  /*5bd0*/  @!P0 BRA `(.L_x_91) ;  /* 0x0000001c00348947 */ /* 0x002fea0003800000 */
.L_x_90:
[----:B------:R-:W-:Y:S05]  /*5be0*/  @!P1 BRA `(.L_x_92) ;  /* 0x0000000000409947 */ /* 0x000fea0003800000 */
[----:B------:R-:W2:Y:S01]  /*5bf0*/  LDCU.64 UR8, c[0x4][0x70] ;  /* 0x01000e00ff0877ac */ /* 0x000ea20008000a00 */
[----:B-1----:R-:W-:Y:S01]  /*5c00*/  MOV R3, 0x0 ;  /* 0x0000000000037802 */ /* 0x002fe20000000f00 */
[----:B------:R-:W-:Y:S02]  /*5c10*/  HFMA2 R12, -RZ, RZ, 0, 5.9604644775390625e-08 ;  /* 0x00000001ff0c7431 */ /* 0x000fe400000001ff */
[----:B------:R-:W-:Y:S02]  /*5c20*/  IMAD.MOV.U32 R8, RZ, RZ, 0x192 ;  /* 0x00000192ff087424 */ /* 0x000fe400078e00ff */
[----:B------:R-:W-:Y:S01]  /*5c30*/  IMAD.MOV.U32 R13, RZ, RZ, RZ ;  /* 0x000000ffff0d7224 */ /* 0x000fe200078e00ff */
[----:B------:R-:W1:Y:S01]  /*5c40*/  LDCU.64 UR6, c[0x4][0x78] ;  /* 0x01000f00ff0677ac */ /* 0x000e620008000a00 */
[----:B------:R-:W3:Y:S01]  /*5c50*/  LDC.64 R2, c[0x4][R3] ;  /* 0x0100000003027b82 */ /* 0x000ee20000000a00 */
[----:B------:R-:W5:Y:S01]  /*5c60*/  LDCU.64 UR4, c[0x4][0x10] ;  /* 0x01000200ff0477ac */ /* 0x000f620008000a00 */
[----:B--2---:R-:W-:Y:S01]  /*5c70*/  MOV R5, UR9 ;  /* 0x0000000900057c02 */ /* 0x004fe20008000f00 */
[----:B------:R-:W-:Y:S01]  /*5c80*/  IMAD.U32 R4, RZ, RZ, UR8 ;  /* 0x00000008ff047e24 */ /* 0x000fe2000f8e00ff */
[----:B-1----:R-:W-:Y:S01]  /*5c90*/  MOV R7, UR7 ;  /* 0x0000000700077c02 */ /* 0x002fe20008000f00 */
[----:B------:R-:W-:Y:S01]  /*5ca0*/  IMAD.U32 R6, RZ, RZ, UR6 ;  /* 0x00000006ff067e24 */ /* 0x000fe2000f8e00ff */
[----:B-----5:R-:W-:Y:S01]  /*5cb0*/  MOV R11, UR5 ;  /* 0x00000005000b7c02 */ /* 0x020fe20008000f00 */
[----:B------:R-:W-:Y:S02]  /*5cc0*/  IMAD.U32 R10, RZ, RZ, UR4 ;  /* 0x00000004ff0a7e24 */ /* 0x000fe4000f8e00ff */
[----:B------:R-:W-:Y:S07]  /*5cd0*/  LEPC R20, `(.L_x_92) ;  /* 0x000000001014794e */ /* 0x000fee0000000000 */
[----:B---34-:R-:W-:Y:S05]  /*5ce0*/  CALL.ABS.NOINC R2 ;  /* 0x0000000002007343 */ /* 0x018fea0003c00000 */
.L_x_92:
[----:B------:R-:W-:Y:S05]  /*5cf0*/  WARPSYNC.ALL ;  /* 0x0000000000007948 */ /* 0x000fea0003800000 */
[----:B------:R-:W-:Y:S01]  /*5d00*/  R2UR UR4, R34 ;  /* 0x00000000220472ca */ /* 0x000fe200000e0000 */
[----:B-1-3--:R-:W-:Y:S01]  /*5d10*/  HADD2.F32 R3, -RZ, R40.H0_H0 ;  /* 0x20000028ff037230 */ /* 0x00afe20000004100 */
[----:B------:R-:W-:Y:S01]  /*5d20*/  SHF.L.U32 R75, R69, 0x1, RZ ;  /* 0x00000001454b7819 */ /* 0x000fe200000006ff */
[----:B------:R-:W-:Y:S01]  /*5d30*/  HADD2.F32 R20, -RZ, R42.H0_H0 ;  /* 0x2000002aff147230 */ /* 0x000fe20000004100 */
[----:B------:R-:W-:Y:S01]  /*5d40*/  ISETP.NE.AND P0, PT, R70, RZ, PT ;  /* 0x000000ff4600720c */ /* 0x000fe20003f05270 */
[----:B------:R-:W-:Y:S08]  /*5d50*/  BSSY.RECONVERGENT B0, `(.L_x_93) ;  /* 0x000004d000007945 */ /* 0x000ff00003800200 */
[----:B------:R-:W1:Y:S02]  /*5d60*/  LDTM.16dp256bit.x4 R4, tmem[UR4] ;  /* 0x00000004000479ee */ /* 0x000e640008120000 */
[C---:B-1----:R-:W-:Y:S01]  /*5d70*/  FMUL R0, R33.reuse, R4 ;  /* 0x0000000421007220 */ /* 0x042fe20000400000 */
[----:B------:R-:W-:Y:S02]  /*5d80*/  HADD2.F32 R4, -RZ, R40.H1_H1 ;  /* 0x30000028ff047230 */ /* 0x000fe40000004100 */
[----:B------:R-:W-:Y:S01]  /*5d90*/  FMUL R2, R33, R5 ;  /* 0x0000000521027220 */ /* 0x000fe20000400000 */
[--C-:B------:R-:W-:Y:S02]  /*5da0*/  HADD2.F32 R5, -RZ, R41.reuse.H0_H0 ;  /* 0x20000029ff057230 */ /* 0x100fe40000004100 */
[----:B------:R-:W-:Y:S01]  /*5db0*/  FFMA R0, R35, R3, R0 ;  /* 0x0000000323007223 */ /* 0x000fe20000000000 */
[----:B------:R-:W-:Y:S01]  /*5dc0*/  FMUL R3, R33, R6 ;  /* 0x0000000621037220 */ /* 0x000fe20000400000 */
[----:B------:R-:W-:Y:S02]  /*5dd0*/  HADD2.F32 R6, -RZ, R41.H1_H1 ;  /* 0x30000029ff067230 */ /* 0x000fe40000004100 */
[----:B------:R-:W-:Y:S01]  /*5de0*/  FFMA R2, R35, R4, R2 ;  /* 0x0000000423027223 */ /* 0x000fe20000000002 */
[----:B------:R-:W-:Y:S01]  /*5df0*/  FMUL R7, R33, R7 ;  /* 0x0000000721077220 */ /* 0x000fe20000400000 */
[----:B------:R-:W-:Y:S01]  /*5e00*/  FFMA R3, R35, R5, R3 ;  /* 0x0000000523037223 */ /* 0x000fe20000000003 */
[C---:B------:R-:W-:Y:S01]  /*5e10*/  FMUL R4, R33.reuse, R8 ;  /* 0x0000000821047220 */ /* 0x040fe20000400000 */
[----:B------:R-:W-:Y:S01]  /*5e20*/  FMUL R5, R33, R9 ;  /* 0x0000000921057220 */ /* 0x000fe20000400000 */
[----:B------:R-:W-:Y:S01]  /*5e30*/  F2FP.F16.F32.PACK_AB R36, R2, R0 ;  /* 0x000000000224723e */ /* 0x000fe200000000ff */
[C---:B------:R-:W-:Y:S01]  /*5e40*/  FFMA R7, R35.reuse, R6, R7 ;  /* 0x0000000623077223 */ /* 0x040fe20000000007 */
[----:B------:R-:W-:Y:S02]  /*5e50*/  HADD2.F32 R0, -RZ, R42.H1_H1 ;  /* 0x3000002aff007230 */ /* 0x000fe40000004100 */
[----:B------:R-:W-:Y:S01]  /*5e60*/  FFMA R4, R35, R20, R4 ;  /* 0x0000001423047223 */ /* 0x000fe20000000004 */
[--C-:B------:R-:W-:Y:S02]  /*5e70*/  HADD2.F32 R2, -RZ, R43.reuse.H0_H0 ;  /* 0x2000002bff027230 */ /* 0x100fe40000004100 */
[----:B------:R-:W-:Y:S01]  /*5e80*/  FMUL R6, R33, R10 ;  /* 0x0000000a21067220 */ /* 0x000fe20000400000 */
[----:B------:R-:W-:Y:S01]  /*5e90*/  F2FP.F16.F32.PACK_AB R37, R7, R3 ;  /* 0x000000030725723e */ /* 0x000fe200000000ff */
[----:B------:R-:W-:Y:S02]  /*5ea0*/  HADD2.F32 R3, -RZ, R43.H1_H1 ;  /* 0x3000002bff037230 */ /* 0x000fe40000004100 */
[----:B------:R-:W-:Y:S01]  /*5eb0*/  FFMA R5, R35, R0, R5 ;  /* 0x0000000023057223 */ /* 0x000fe20000000005 */
[C---:B------:R-:W-:Y:S01]  /*5ec0*/  FMUL R11, R33.reuse, R11 ;  /* 0x0000000b210b7220 */ /* 0x040fe20000400000 */
[--C-:B----4-:R-:W-:Y:S02]  /*5ed0*/  HADD2.F32 R7, -RZ, R48.reuse.H0_H0 ;  /* 0x20000030ff077230 */ /* 0x110fe40000004100 */
[C---:B------:R-:W-:Y:S01]  /*5ee0*/  FMUL R8, R33.reuse, R12 ;  /* 0x0000000c21087220 */ /* 0x040fe20000400000 */
[----:B------:R-:W-:Y:S02]  /*5ef0*/  HADD2.F32 R0, -RZ, R48.H1_H1 ;  /* 0x30000030ff007230 */ /* 0x000fe40000004100 */
[----:B------:R-:W-:Y:S01]  /*5f00*/  FMUL R9, R33, R13 ;  /* 0x0000000d21097220 */ /* 0x000fe20000400000 */
[C---:B------:R-:W-:Y:S01]  /*5f10*/  FFMA R6, R35.reuse, R2, R6 ;  /* 0x0000000223067223 */ /* 0x040fe20000000006 */
[C---:B------:R-:W-:Y:S01]  /*5f20*/  FFMA R11, R35.reuse, R3, R11 ;  /* 0x00000003230b7223 */ /* 0x040fe2000000000b */
[C---:B------:R-:W-:Y:S01]  /*5f30*/  FFMA R8, R35.reuse, R7, R8 ;  /* 0x0000000723087223 */ /* 0x040fe20000000008 */
[----:B------:R-:W-:Y:S01]  /*5f40*/  FFMA R9, R35, R0, R9 ;  /* 0x0000000023097223 */ /* 0x000fe20000000009 */
[--C-:B------:R-:W-:Y:S02]  /*5f50*/  HADD2.F32 R2, -RZ, R49.reuse.H0_H0 ;  /* 0x20000031ff027230 */ /* 0x100fe40000004100 */
[C---:B------:R-:W-:Y:S01]  /*5f60*/  FMUL R10, R33.reuse, R14 ;  /* 0x0000000e210a7220 */ /* 0x040fe20000400000 */
[----:B------:R-:W-:Y:S02]  /*5f70*/  HADD2.F32 R0, -RZ, R49.H1_H1 ;  /* 0x30000031ff007230 */ /* 0x000fe40000004100 */
[----:B------:R-:W-:Y:S01]  /*5f80*/  FMUL R15, R33, R15 ;  /* 0x0000000f210f7220 */ /* 0x000fe20000400000 */
[----:B------:R-:W-:Y:S01]  /*5f90*/  F2FP.F16.F32.PACK_AB R38, R5, R4 ;  /* 0x000000040526723e */ /* 0x000fe200000000ff */
[----:B------:R-:W-:Y:S01]  /*5fa0*/  FFMA R10, R35, R2, R10 ;  /* 0x00000002230a7223 */ /* 0x000fe2000000000a */
[----:B------:R-:W-:Y:S01]  /*5fb0*/  FMUL R12, R33, R16 ;  /* 0x00000010210c7220 */ /* 0x000fe20000400000 */
[----:B------:R-:W-:Y:S01]  /*5fc0*/  FFMA R15, R35, R0, R15 ;  /* 0x00000000230f7223 */ /* 0x000fe2000000000f */
[--C-:B------:R-:W-:Y:S01]  /*5fd0*/  HADD2.F32 R0, -RZ, R50.reuse.H0_H0 ;  /* 0x20000032ff007230 */ /* 0x100fe20000004100 */
[----:B------:R-:W-:Y:S01]  /*5fe0*/  MOV R5, UR56 ;  /* 0x0000003800057c02 */ /* 0x000fe20008000f00 */
[----:B------:R-:W-:Y:S02]  /*5ff0*/  HADD2.F32 R2, -RZ, R50.H1_H1 ;  /* 0x30000032ff027230 */ /* 0x000fe40000004100 */
[C---:B------:R-:W-:Y:S01]  /*6000*/  FMUL R13, R33.reuse, R17 ;  /* 0x00000011210d7220 */ /* 0x040fe20000400000 */
[--C-:B------:R-:W-:Y:S02]  /*6010*/  HADD2.F32 R3, -RZ, R51.reuse.H0_H0 ;  /* 0x20000033ff037230 */ /* 0x100fe40000004100 */
[C---:B------:R-:W-:Y:S01]  /*6020*/  FMUL R14, R33.reuse, R18 ;  /* 0x00000012210e7220 */ /* 0x040fe20000400000 */
[----:B------:R-:W-:Y:S02]  /*6030*/  HADD2.F32 R4, -RZ, R51.H1_H1 ;  /* 0x30000033ff047230 */ /* 0x000fe40000004100 */
[----:B------:R-:W-:Y:S01]  /*6040*/  FMUL R19, R33, R19 ;  /* 0x0000001321137220 */ /* 0x000fe20000400000 */
[----:B------:R-:W-:Y:S01]  /*6050*/  FFMA R12, R35, R0, R12 ;  /* 0x00000000230c7223 */ /* 0x000fe2000000000c */
[----:B------:R-:W-:Y:S01]  /*6060*/  LEA R5, R5, R64, 0xb ;  /* 0x0000004005057211 */ /* 0x000fe200078e58ff */
[C---:B------:R-:W-:Y:S01]  /*6070*/  FFMA R13, R35.reuse, R2, R13 ;  /* 0x00000002230d7223 */ /* 0x040fe2000000000d */
[C---:B------:R-:W-:Y:S01]  /*6080*/  FFMA R14, R35.reuse, R3, R14 ;  /* 0x00000003230e7223 */ /* 0x040fe2000000000e */
[----:B------:R-:W-:Y:S01]  /*6090*/  FFMA R19, R35, R4, R19 ;  /* 0x0000000423137223 */ /* 0x000fe20000000013 */
[----:B------:R-:W-:Y:S02]  /*60a0*/  F2FP.F16.F32.PACK_AB R39, R11, R6 ;  /* 0x000000060b27723e */ /* 0x000fe400000000ff */
[----:B------:R-:W-:Y:S02]  /*60b0*/  LEA R5, R5, UR48, 0x1 ;  /* 0x0000003005057c11 */ /* 0x000fe4000f8e08ff */
[----:B------:R-:W-:Y:S02]  /*60c0*/  F2FP.F16.F32.PACK_AB R8, R9, R8 ;  /* 0x000000080908723e */ /* 0x000fe400000000ff */
[----:B------:R-:W-:Y:S01]  /*60d0*/  F2FP.F16.F32.PACK_AB R9, R15, R10 ;  /* 0x0000000a0f09723e */ /* 0x000fe200000000ff */
[----:B------:R1:W-:Y:S01]  /*60e0*/  STSM.16.M88.4 [R5+0x200], R36 ;  /* 0x0002002405007844 */ /* 0x0003e20000000200 */
[----:B------:R-:W-:Y:S02]  /*60f0*/  F2FP.F16.F32.PACK_AB R10, R13, R12 ;  /* 0x0000000c0d0a723e */ /* 0x000fe400000000ff */
[----:B------:R-:W-:Y:S02]  /*6100*/  F2FP.F16.F32.PACK_AB R11, R19, R14 ;  /* 0x0000000e130b723e */ /* 0x000fe400000000ff */
[----:B------:R-:W-:Y:S05]  /*6110*/  IADD3 R0, PT, PT, R75, 0x200, R5 ;  /* 0x000002004b007810 */ /* 0x000fea0007ffe005 */
[----:B------:R1:W-:Y:S01]  /*6120*/  STSM.16.M88.4 [R0], R8 ;  /* 0x0000000800007844 */ /* 0x0003e20000000200 */
[----:B------:R-:W-:Y:S01]  /*6130*/  @!PT LDS RZ, [RZ] ;  /* 0x00000000fffff984 */ /* 0x000fe20000000800 */
[----:B------:R-:W-:Y:S01]  /*6140*/  @!PT LDS RZ, [RZ] ;  /* 0x00000000fffff984 */ /* 0x000fe20000000800 */
[----:B------:R-:W-:Y:S01]  /*6150*/  @!PT LDS RZ, [RZ] ;  /* 0x00000000fffff984 */ /* 0x000fe20000000800 */
[----:B------:R-:W-:Y:S01]  /*6160*/  @!PT LDS RZ, [RZ] ;  /* 0x00000000fffff984 */ /* 0x000fe20000000800 */
[----:B------:R2:W-:Y:S07]  /*6170*/  MEMBAR.ALL.CTA ;  /* 0x0000000000007992 */ /* 0x0005ee0000008000 */
[----:B--2---:R-:W2:Y:S02]  /*6180*/  FENCE.VIEW.ASYNC.S ;  /* 0x00000000000073c6 */ /* 0x004ea40000000000 */
[----:B--2---:R-:W-:Y:S06]  /*6190*/  BAR.SYNC.DEFER_BLOCKING 0x1, 0x80 ;  /* 0x0042000000007b1d */ /* 0x004fec0000010000 */
[----:B------:R-:W-:Y:S05]  /*61a0*/  @P0 BRA `(.L_x_94) ;  /* 0x00000000001c0947 */ /* 0x000fea0003800000 */
[----:B------:R-:W-:Y:S02]  /*61b0*/  UIADD3 UR6, UP0, UPT, UR54, 0x680, URZ ;  /* 0x0000068036067890 */ /* 0x000fe4000ff1e0ff */
[----:B------:R-:W-:Y:S02]  /*61c0*/  ULEA UR4, UR56, UR48, 0xc ;  /* 0x0000003038047291 */ /* 0x000fe4000f8e60ff */
[----:B------:R-:W-:Y:S02]  /*61d0*/  UIADD3.X UR7, UPT, UPT, URZ, UR55, URZ, UP0, !UPT ;  /* 0x00000037ff077290 */ /* 0x000fe400087fe4ff */
[----:B------:R-:W-:Y:S01]  /*61e0*/  UIADD3 UR40, UPT, UPT, UR4, 0x200, URZ ;  /* 0x0000020004287890 */ /* 0x000fe2000fffe0ff */
[----:B------:R-:W-:Y:S08]  /*61f0*/  UMOV UR43, UR36 ;  /* 0x00000024002b7c82 */ /* 0x000ff00008000000 */
[----:B------:R2:W-:Y:S02]  /*6200*/  UTMASTG.3D [UR40], [UR6] ;  /* 0x00000028060073b5 */ /* 0x0005e40008010000 */
[----:B--2---:R0:W-:Y:S02]  /*6210*/  UTMACMDFLUSH ;  /* 0x00000000000079b7 */ /* 0x0041e40000000000 */
.L_x_94:
[----:B------:R-:W-:Y:S05]  /*6220*/  BSYNC.RECONVERGENT B0 ;  /* 0x0000000000007941 */ /* 0x000fea0003800200 */
.L_x_93:
[----:B------:R-:W-:Y:S01]  /*6230*/  UIADD3 UR40, UPT, UPT, UR56, 0x1, URZ ;  /* 0x0000000138287890 */ /* 0x000fe2000fffe0ff */
[----:B------:R-:W-:Y:S03]  /*6240*/  BSSY.RECONVERGENT B0, `(.L_x_95) ;  /* 0x0000005000007945 */ /* 0x000fe60003800200 */
[----:B------:R-:W-:Y:S04]  /*6250*/  UISETP.NE.AND UP0, UPT, UR40, 0x3, UPT ;  /* 0x000000032800788c */ /* 0x000fe8000bf05270 */
[----:B------:R-:W-:Y:S01]  /*6260*/  USEL UR43, UR40, URZ, UP0 ;  /* 0x000000ff282b7287 */ /* 0x000fe20008000000 */
[----:B------:R-:W-:Y:S11]  /*6270*/  @P0 BRA `(.L_x_96) ;  /* 0x0000000000040947 */ /* 0x000ff60003800000 */
[----:B------:R-:W-:Y:S04]  /*6280*/  DEPBAR.LE SB0, 0x1 ;  /* 0x000080400000791a */ /* 0x000fe80000000000 */
.L_x_96:
[----:B------:R-:W-:Y:S05]  /*6290*/  BSYNC.RECONVERGENT B0 ;  /* 0x0000000000007941 */ /* 0x000fea0003800200 */
.L_x_95:
[----:B------:R-:W-:Y:S01]  /*62a0*/  BAR.SYNC.DEFER_BLOCKING 0x1, 0x80 ;  /* 0x0042000000007b1d */ /* 0x000fe20000010000 */
[----:B------:R-:W-:Y:S01]  /*62b0*/  ISETP.NE.AND P1, PT, R74, RZ, PT ;  /* 0x000000ff4a00720c */ /* 0x000fe20003f25270 */
[----:B------:R-:W-:Y:S01]  /*62c0*/  UISETP.NE.AND UP0, UPT, UR50, URZ, UPT ;  /* 0x000000ff3200728c */ /* 0x000fe2000bf05270 */
[----:B------:R-:W-:Y:S11]  /*62d0*/  LEA R2, R46, UR48, 0x3 ;  /* 0x000000302e027c11 */ /* 0x000ff6000f8e18ff */
[----:B------:R-:W-:Y:S01]  /*62e0*/  @P1 SHF.L.U32 R3, R45, 0x1f, RZ ;  /* 0x0000001f2d031819 */ /* 0x000fe200000006ff */
[----:B------:R-:W-:Y:S06]  /*62f0*/  BRA.U !UP0, `(.L_x_97) ;  /* 0x0000000108247547 */ /* 0x000fec000b800000 */
[----:B------:R-:W-:Y:S01]  /*6300*/  IMAD.U32 R4, RZ, RZ, UR49 ;  /* 0x00000031ff047e24 */ /* 0x000fe2000f8e00ff */
[----:B-1----:R-:W-:Y:S01]  /*6310*/  MOV R0, UR37 ;  /* 0x0000002500007c02 */ /* 0x002fe20008000f00 */
[----:B------:R-:W-:Y:S03]  /*6320*/  UIADD3 UR49, UPT, UPT, UR49, 0x1, URZ ;  /* 0x0000000131317890 */ /* 0x000fe6000fffe0ff */
[----:B------:R-:W-:Y:S01]  /*6330*/  @P1 LEA R4, R4, UR48, 0x3 ;  /* 0x0000003004041c11 */ /* 0x000fe2000f8e18ff */
[----:B------:R-:W-:Y:S04]  /*6340*/  UISETP.NE.AND UP0, UPT, UR49, 0x3, UPT ;  /* 0x000000033100788c */ /* 0x000fe8000bf05270 */
[----:B------:R-:W-:Y:S01]  /*6350*/  @P1 VIADD R4, R4, 0x48 ;  /* 0x0000004804041836 */ /* 0x000fe20000000000 */
[----:B------:R-:W-:Y:S04]  /*6360*/  USEL UR49, UR49, URZ, UP0 ;  /* 0x000000ff31317287 */ /* 0x000fe80008000000 */
[----:B------:R-:W-:Y:S04]  /*6370*/  @P1 PRMT R0, R0, 0x654, R4 ;  /* 0x0000065400001816 */ /* 0x000fe80000000004 */
[----:B------:R2:W-:Y:S04]  /*6380*/  @P1 SYNCS.ARRIVE.TRANS64.RED.A1T0 RZ, [R0+URZ], RZ ;  /* 0x000000ff00ff19a7 */ /* 0x0005e800081004ff */
.L_x_97:
[----:B------:R-:W3:Y:S01]  /*6390*/  @P1 SYNCS.PHASECHK.TRANS64.TRYWAIT P0, [R2+URZ+0x30], R3 ;  /* 0x00003003020015a7 */ /* 0x000ee200080011ff */
[----:B------:R-:W-:Y:S01]  /*63a0*/  BSSY B1, `(.L_x_98) ;  /* 0x0000013000017945 */ /* 0x000fe20003800000 */
[----:B---3--:R-:W-:Y:S03]  /*63b0*/  @P1 SEL R47, RZ, 0x1, !P0 ;  /* 0x00000001ff2f1807 */ /* 0x008fe60004000000 */
[----:B------:R-:W-:Y:S05]  /*63c0*/  @!P1 BRA `(.L_x_99) ;  /* 0x0000000000409947 */ /* 0x000fea0003800000 */
[----:B------:R-:W-:Y:S01]  /*63d0*/  ISETP.NE.AND P1, PT, R76, RZ, PT ;  /* 0x000000ff4c00720c */ /* 0x000fe20003f25270 */
[----:B------:R-:W-:Y:S01]  /*63e0*/  BSSY B0, `(.L_x_100) ;  /* 0x0000009000007945 */ /* 0x000fe20003800000 */
[----:B------:R-:W-:Y:S11]  /*63f0*/  ISETP.NE.AND P0, PT, R47, RZ, PT ;  /* 0x000000ff2f00720c */ /* 0x000ff60003f05270 */
[----:B------:R-:W-:Y:S05]  /*6400*/  @P1 IMAD R3, R46, 0x800, R64 ;  /* 0x000008002e031824 */ /* 0x000fea00078e0240 */
[----:B------:R-:W-:Y:S05]  /*6410*/  @P1 LEA R3, R3, UR48, 0x1 ;  /* 0x0000003003031c11 */ /* 0x000fea000f8e08ff */
[----:B-12---:R-:W-:Y:S01]  /*6420*/  @P1 IMAD.IADD R0, R75, 0x1, R3 ;  /* 0x000000014b001824 */ /* 0x006fe200078e0203 */
[----:B------:R-:W-:Y:S06]  /*6430*/  @P0 BRA `(.L_x_101) ;  /* 0x00000000000c0947 */ /* 0x000fec0003800000 */
[----:B------:R-:W-:Y:S04]  /*6440*/  SHF.L.U32 R45, R45, 0x1f, RZ ;  /* 0x0000001f2d2d7819 */ /* 0x000fe800000006ff */
[----:B------:R-:W1:Y:S02]  /*6450*/  SYNCS.PHASECHK.TRANS64.TRYWAIT P0, [R2+URZ+0x30], R45 ;  /* 0x0000302d020075a7 */ /* 0x000e6400080011ff */
[----:B-1----:R-:W-:Y:S05]  /*6460*/  @!P0 BRA `(.L_x_102) ;  /* 0x0000001400248947 */ /* 0x002fea0003800000 */
.L_x_101:
[----:B------:R-:W-:Y:S05]  /*6470*/  BSYNC B0 ;  /* 0x0000000000007941 */ /* 0x000fea0003800000 */
.L_x_100:
[----:B------:R-:W-:Y:S11]  /*6480*/  ISETP.NE.AND P0, PT, R76, RZ, PT ;  /* 0x000000ff4c00720c */ /* 0x000ff60003f05270 */
[----:B------:R-:W-:Y:S02]  /*6490*/  @!UPT UIADD3 URZ, UPT, UPT, URZ, URZ, URZ ;  /* 0x000000fffffff290 */ /* 0x000fe4000fffe0ff */
[----:B------:R-:W-:Y:S05]  /*64a0*/  @P0 WARPSYNC.ALL ;  /* 0x0000000000000948 */ /* 0x000fea0003800000 */
[----:B------:R3:W4:Y:S04]  /*64b0*/  @P0 LDSM.16.M88.4 R40, [R3+0x200] ;  /* 0x000200000328083b */ /* 0x0007280000000200 */
[----:B------:R3:W2:Y:S02]  /*64c0*/  @P0 LDSM.16.M88.4 R48, [R0+0x200] ;  /* 0x000200000030083b */ /* 0x0006a40000000200 */
.L_x_99:
[----:B------:R-:W-:Y:S05]  /*64d0*/  BSYNC B1 ;  /* 0x0000000000017941 */ /* 0x000fea0003800000 */
.L_x_98:
[----:B-123--:R-:W-:Y:S05]  /*64e0*/  VIADD R0, R34, 0x20 ;  /* 0x0000002022007836 */ /* 0x00efea0000000000 */
[----:B------:R-:W-:Y:S04]  /*64f0*/  SHF.R.U32.HI R0, RZ, 0x15, R0 ;  /* 0x00000015ff007819 */ /* 0x000fe80000011600 */
[----:B------:R-:W-:Y:S11]  /*6500*/  LOP3.LUT P0, RZ, R0, 0x3, R65, 0x48, !PT ;  /* 0x0000000300ff7812 */ /* 0x000ff60007804841 */
[----:B------:R-:W-:Y:S02]  /*6510*/  @!UPT UIADD3 URZ, UPT, UPT, URZ, URZ, URZ ;  /* 0x000000fffffff290 */ /* 0x000fe4000fffe0ff */
[----:B------:R-:W-:Y:S05]  /*6520*/  @!P0 BRA `(.L_x_103) ;  /* 0x0000000000408947 */ /* 0x000fea0003800000 */
[----:B------:R-:W1:Y:S01]  /*6530*/  LDCU.64 UR8, c[0x4][0x70] ;  /* 0x01000e00ff0877ac */ /* 0x000e620008000a00 */
[----:B------:R-:W-:Y:S01]  /*6540*/  MOV R3, 0x0 ;  /* 0x0000000000037802 */ /* 0x000fe20000000f00 */
[----:B------:R-:W-:Y:S02]  /*6550*/  HFMA2 R12, -RZ, RZ, 0, 5.9604644775390625e-08 ;  /* 0x00000001ff0c7431 */ /* 0x000fe400000001ff */
[----:B------:R-:W-:Y:S02]  /*6560*/  IMAD.MOV.U32 R8, RZ, RZ, 0x192 ;  /* 0x00000192ff087424 */ /* 0x000fe400078e00ff */
[----:B------:R-:W-:Y:S01]  /*6570*/  IMAD.MOV.U32 R13, RZ, RZ, RZ ;  /* 0x000000ffff0d7224 */ /* 0x000fe200078e00ff */
[----:B------:R-:W2:Y:S01]  /*6580*/  LDCU.64 UR6, c[0x4][0x78] ;  /* 0x01000f00ff0677ac */ /* 0x000ea20008000a00 */
[----:B------:R-:W3:Y:S01]  /*6590*/  LDC.64 R2, c[0x4][R3] ;  /* 0x0100000003027b82 */ /* 0x000ee20000000a00 */
[----:B------:R-:W5:Y:S01]  /*65a0*/  LDCU.64 UR4, c[0x4][0x10] ;  /* 0x01000200ff0477ac */ /* 0x000f620008000a00 */
[----:B-1----:R-:W-:Y:S01]  /*65b0*/  MOV R5, UR9 ;  /* 0x0000000900057c02 */ /* 0x002fe20008000f00 */
[----:B------:R-:W-:Y:S01]  /*65c0*/  IMAD.U32 R4, RZ, RZ, UR8 ;  /* 0x00000008ff047e24 */ /* 0x000fe2000f8e00ff */
[----:B--2---:R-:W-:Y:S01]  /*65d0*/  MOV R7, UR7 ;  /* 0x0000000700077c02 */ /* 0x004fe20008000f00 */
[----:B------:R-:W-:Y:S01]  /*65e0*/  IMAD.U32 R6, RZ, RZ, UR6 ;  /* 0x00000006ff067e24 */ /* 0x000fe2000f8e00ff */
[----:B-----5:R-:W-:Y:S01]  /*65f0*/  MOV R11, UR5 ;  /* 0x00000005000b7c02 */ /* 0x020fe20008000f00 */
[----:B------:R-:W-:Y:S02]  /*6600*/  IMAD.U32 R10, RZ, RZ, UR4 ;  /* 0x00000004ff0a7e24 */ /* 0x000fe4000f8e00ff */
[----:B------:R-:W-:Y:S07]  /*6610*/  LEPC R20, `(.L_x_103) ;  /* 0x000000001014794e */ /* 0x000fee0000000000 */
[----:B---34-:R-:W-:Y:S05]  /*6620*/  CALL.ABS.NOINC R2 ;  /* 0x0000000002007343 */ /* 0x018fea0003c00000 */
.L_x_103:
[----:B------:R-:W-:Y:S01]  /*6630*/  ISETP.NE.AND P0, PT, R70, RZ, PT ;  /* 0x000000ff4600720c */ /* 0x000fe20003f05270 */
[----:B------:R-:W-:Y:S05]  /*6640*/  WARPSYNC.ALL ;  /* 0x0000000000007948 */ /* 0x000fea0003800000 */
[----:B------:R-:W-:Y:S01]  /*6650*/  R2UR UR4, R34 ;  /* 0x00000000220472ca */ /* 0x000fe200000e0000 */
[--C-:B----4-:R-:W-:Y:S01]  /*6660*/  HADD2.F32 R20, -RZ, R40.reuse.H0_H0 ;  /* 0x20000028ff147230 */ /* 0x110fe20000004100 */
[----:B------:R-:W-:Y:S01]  /*6670*/  R2UR UR5, R44 ;  /* 0x000000002c0572ca */ /* 0x000fe200000e0000 */
[----:B------:R-:W-:Y:S01]  /*6680*/  HADD2.F32 R21, -RZ, R40.H1_H1 ;  /* 0x30000028ff157230 */ /* 0x000fe20000004100 */
[----:B------:R-:W-:Y:S01]  /*6690*/  BSSY.RECONVERGENT B0, `(.L_x_104) ;  /* 0x0000053000007945 */ /* 0x000fe20003800200 */
[--C-:B------:R-:W-:Y:S02]  /*66a0*/  HADD2.F32 R34, -RZ, R41.reuse.H0_H0 ;  /* 0x20000029ff227230 */ /* 0x100fe40000004100 */
[----:B------:R-:W-:Y:S02]  /*66b0*/  HADD2.F32 R36, -RZ, R41.H1_H1 ;  /* 0x30000029ff247230 */ /* 0x000fe40000004100 */
[--C-:B------:R-:W-:Y:S02]  /*66c0*/  HADD2.F32 R37, -RZ, R42.reuse.H0_H0 ;  /* 0x2000002aff257230 */ /* 0x100fe40000004100 */
[----:B------:R-:W-:Y:S02]  /*66d0*/  HADD2.F32 R38, -RZ, R42.H1_H1 ;  /* 0x3000002aff267230 */ /* 0x000fe40000004100 */
[----:B------:R-:W1:Y:S01]  /*66e0*/  LDTM.16dp256bit.x4 R4, tmem[UR4+0x20] ;  /* 0x00002004000479ee */ /* 0x000e620008120000 */
[----:B------:R-:W-:Y:S01]  /*66f0*/  NOP ;  /* 0x0000000000007918 */ /* 0x000fe20000000000 */
[----:B------:R-:W-:Y:S01]  /*6700*/  UIADD3 UR5, UPT, UPT, UR5, 0xb0, URZ ;  /* 0x000000b005057890 */ /* 0x000fe2000fffe0ff */
[--C-:B------:R-:W-:Y:S02]  /*6710*/  HADD2.F32 R39, -RZ, R43.reuse.H0_H0 ;  /* 0x2000002bff277230 */ /* 0x100fe40000004100 */
[----:B------:R-:W-:Y:S01]  /*6720*/  HADD2.F32 R40, -RZ, R43.H1_H1 ;  /* 0x3000002bff287230 */ /* 0x000fe20000004100 */
[----:B------:R-:W-:Y:S01]  /*6730*/  UPRMT UR5, UR37, 0x654, UR5 ;  /* 0x0000065425057896 */ /* 0x000fe20008000005 */
[--C-:B------:R-:W-:Y:S02]  /*6740*/  HADD2.F32 R41, -RZ, R48.reuse.H0_H0 ;  /* 0x20000030ff297230 */ /* 0x100fe40000004100 */
[----:B------:R-:W-:Y:S02]  /*6750*/  HADD2.F32 R42, -RZ, R48.H1_H1 ;  /* 0x30000030ff2a7230 */ /* 0x000fe40000004100 */
[--C-:B------:R-:W-:Y:S02]  /*6760*/  HADD2.F32 R43, -RZ, R49.reuse.H0_H0 ;  /* 0x20000031ff2b7230 */ /* 0x100fe40000004100 */
[----:B------:R-:W-:Y:S02]  /*6770*/  HADD2.F32 R44, -RZ, R49.H1_H1 ;  /* 0x30000031ff2c7230 */ /* 0x000fe40000004100 */
[----:B-1----:R-:W-:Y:S01]  /*6780*/  SYNCS.ARRIVE.TRANS64.RED.A1T0 RZ, [UR5], RZ ;  /* 0x000000ffffff79a7 */ /* 0x002fe20008100405 */
[--C-:B------:R-:W-:Y:S02]  /*6790*/  HADD2.F32 R45, -RZ, R50.reuse.H0_H0 ;  /* 0x20000032ff2d7230 */ /* 0x100fe40000004100 */
[----:B------:R-:W-:Y:S02]  /*67a0*/  HADD2.F32 R46, -RZ, R50.H1_H1 ;  /* 0x30000032ff2e7230 */ /* 0x000fe40000004100 */
[--C-:B------:R-:W-:Y:S02]  /*67b0*/  HADD2.F32 R47, -RZ, R51.reuse.H0_H0 ;  /* 0x20000033ff2f7230 */ /* 0x100fe40000004100 */
[----:B------:R-:W-:Y:S02]  /*67c0*/  HADD2.F32 R48, -RZ, R51.H1_H1 ;  /* 0x30000033ff307230 */ /* 0x000fe40000004100 */
[C---:B------:R-:W-:Y:S01]  /*67d0*/  FMUL R4, R33.reuse, R4 ;  /* 0x0000000421047220 */ /* 0x040fe20000400000 */
[C---:B------:R-:W-:Y:S01]  /*67e0*/  FMUL R5, R33.reuse, R5 ;  /* 0x0000000521057220 */ /* 0x040fe20000400000 */
[C---:B------:R-:W-:Y:S01]  /*67f0*/  FMUL R6, R33.reuse, R6 ;  /* 0x0000000621067220 */ /* 0x040fe20000400000 */
[----:B------:R-:W-:Y:S01]  /*6800*/  FMUL R7, R33, R7 ;  /* 0x0000000721077220 */ /* 0x000fe20000400000 */
[C---:B------:R-:W-:Y:S01]  /*6810*/  FFMA R4, R35.reuse, R20, R4 ;  /* 0x0000001423047223 */ /* 0x040fe20000000004 */
[C---:B------:R-:W-:Y:S01]  /*6820*/  FFMA R5, R35.reuse, R21, R5 ;  /* 0x0000001523057223 */ /* 0x040fe20000000005 */
[C---:B------:R-:W-:Y:S01]  /*6830*/  FFMA R6, R35.reuse, R34, R6 ;  /* 0x0000002223067223 */ /* 0x040fe20000000006 */
[----:B------:R-:W-:Y:S01]  /*6840*/  FFMA R7, R35, R36, R7 ;  /* 0x0000002423077223 */ /* 0x000fe20000000007 */
[C---:B------:R-:W-:Y:S01]  /*6850*/  FMUL R8, R33.reuse, R8 ;  /* 0x0000000821087220 */ /* 0x040fe20000400000 */
[----:B------:R-:W-:Y:S01]  /*6860*/  FMUL R9, R33, R9 ;  /* 0x0000000921097220 */ /* 0x000fe20000400000 */
[----:B------:R-:W-:Y:S01]  /*6870*/  F2FP.F16.F32.PACK_AB R4, R5, R4 ;  /* 0x000000040504723e */ /* 0x000fe200000000ff */
[----:B------:R-:W-:Y:S01]  /*6880*/  FMUL R10, R33, R10 ;  /* 0x0000000a210a7220 */ /* 0x000fe20000400000 */
[----:B------:R-:W-:Y:S01]  /*6890*/  F2FP.F16.F32.PACK_AB R5, R7, R6 ;  /* 0x000000060705723e */ /* 0x000fe200000000ff */
[C---:B------:R-:W-:Y:S01]  /*68a0*/  FFMA R8, R35.reuse, R37, R8 ;  /* 0x0000002523087223 */ /* 0x040fe20000000008 */
[----:B------:R-:W-:Y:S01]  /*68b0*/  FFMA R9, R35, R38, R9 ;  /* 0x0000002623097223 */ /* 0x000fe20000000009 */
[C---:B------:R-:W-:Y:S01]  /*68c0*/  FMUL R11, R33.reuse, R11 ;  /* 0x0000000b210b7220 */ /* 0x040fe20000400000 */
[C---:B------:R-:W-:Y:S01]  /*68d0*/  FMUL R0, R33.reuse, R12 ;  /* 0x0000000c21007220 */ /* 0x040fe20000400000 */
[----:B------:R-:W-:Y:S01]  /*68e0*/  FMUL R2, R33, R13 ;  /* 0x0000000d21027220 */ /* 0x000fe20000400000 */
[----:B------:R-:W-:Y:S01]  /*68f0*/  FFMA R10, R35, R39, R10 ;  /* 0x00000027230a7223 */ /* 0x000fe2000000000a */
[----:B------:R-:W-:Y:S01]  /*6900*/  FMUL R3, R33, R14 ;  /* 0x0000000e21037220 */ /* 0x000fe20000400000 */
[----:B------:R-:W-:Y:S01]  /*6910*/  F2FP.F16.F32.PACK_AB R6, R9, R8 ;  /* 0x000000080906723e */ /* 0x000fe200000000ff */
[----:B------:R-:W-:Y:S01]  /*6920*/  FFMA R11, R35, R40, R11 ;  /* 0x00000028230b7223 */ /* 0x000fe2000000000b */
[C---:B------:R-:W-:Y:S01]  /*6930*/  FMUL R15, R33.reuse, R15 ;  /* 0x0000000f210f7220 */ /* 0x040fe20000400000 */
[----:B------:R-:W-:Y:S01]  /*6940*/  FMUL R12, R33, R16 ;  /* 0x00000010210c7220 */ /* 0x000fe20000400000 */
[----:B------:R-:W-:Y:S01]  /*6950*/  FFMA R0, R35, R41, R0 ;  /* 0x0000002923007223 */ /* 0x000fe20000000000 */
[----:B------:R-:W-:Y:S01]  /*6960*/  MOV R8, UR43 ;  /* 0x0000002b00087c02 */ /* 0x000fe20008000f00 */
[----:B------:R-:W-:Y:S01]  /*6970*/  FMUL R13, R33, R17 ;  /* 0x00000011210d7220 */ /* 0x000fe20000400000 */
[----:B------:R-:W-:Y:S01]  /*6980*/  FFMA R2, R35, R42, R2 ;  /* 0x0000002a23027223 */ /* 0x000fe20000000002 */
[----:B------:R-:W-:Y:S01]  /*6990*/  FMUL R14, R33, R18 ;  /* 0x00000012210e7220 */ /* 0x000fe20000400000 */
[C---:B------:R-:W-:Y:S01]  /*69a0*/  FFMA R3, R35.reuse, R43, R3 ;  /* 0x0000002b23037223 */ /* 0x040fe20000000003 */
[----:B------:R-:W-:Y:S01]  /*69b0*/  FFMA R15, R35, R44, R15 ;  /* 0x0000002c230f7223 */ /* 0x000fe2000000000f */
[----:B------:R-:W-:Y:S01]  /*69c0*/  FMUL R19, R33, R19 ;  /* 0x0000001321137220 */ /* 0x000fe20000400000 */
[C---:B------:R-:W-:Y:S01]  /*69d0*/  FFMA R12, R35.reuse, R45, R12 ;  /* 0x0000002d230c7223 */ /* 0x040fe2000000000c */
        /* <DEDUP_REMOVED lines=23> */
[----:B------:R-:W-:Y:S02]  /*6b50*/  UIADD3 UR5, UPT, UPT, UR41, 0x20, URZ ;  /* 0x0000002029057890 */ /* 0x000fe4000fffe0ff */
[----:B------:R-:W-:Y:S02]  /*6b60*/  UIADD3 UR4, UPT, UPT, UR10, 0x200, URZ ;  /* 0x000002000a047890 */ /* 0x000fe4000fffe0ff */
[----:B------:R-:W-:Y:S01]  /*6b70*/  UIADD3.X UR9, UPT, UPT, URZ, UR55, URZ, UP0, !UPT ;  /* 0x00000037ff097290 */ /* 0x000fe200087fe4ff */
[----:B------:R-:W-:Y:S01]  /*6b80*/  UMOV UR6, UR42 ;  /* 0x0000002a00067c82 */ /* 0x000fe20008000000 */
[----:B------:R-:W-:Y:S07]  /*6b90*/  UMOV UR7, UR36 ;  /* 0x0000002400077c82 */ /* 0x000fee0008000000 */
[----:B------:R2:W-:Y:S02]  /*6ba0*/  UTMASTG.3D [UR4], [UR8] ;  /* 0x00000004080073b5 */ /* 0x0005e40008010000 */
[----:B--2---:R0:W-:Y:S02]  /*6bb0*/  UTMACMDFLUSH ;  /* 0x00000000000079b7 */ /* 0x0041e40000000000 */
.L_x_105:
[----:B------:R-:W-:Y:S05]  /*6bc0*/  BSYNC.RECONVERGENT B0 ;  /* 0x0000000000007941 */ /* 0x000fea0003800200 */
.L_x_104:
[----:B------:R-:W-:Y:S01]  /*6bd0*/  UIADD3 UR43, UPT, UPT, UR43, 0x1, URZ ;  /* 0x000000012b2b7890 */ /* 0x000fe2000fffe0ff */
[----:B------:R-:W-:Y:S03]  /*6be0*/  BSSY.RECONVERGENT B0, `(.L_x_106) ;  /* 0x0000008000007945 */ /* 0x000fe60003800200 */
[----:B------:R-:W-:Y:S04]  /*6bf0*/  UISETP.NE.AND UP0, UPT, UR43, 0x3, UPT ;  /* 0x000000032b00788c */ /* 0x000fe8000bf05270 */
[----:B------:R-:W-:Y:S02]  /*6c00*/  UISETP.EQ.XOR UP1, UPT, UR40, 0x3, !UP0 ;  /* 0x000000032800788c */ /* 0x000fe4000c722a70 */
[----:B------:R-:W-:Y:S02]  /*6c10*/  USEL UR56, UR43, URZ, UP0 ;  /* 0x000000ff2b387287 */ /* 0x000fe40008000000 */
[----:B------:R-:W-:Y:S04]  /*6c20*/  USEL UR4, URZ, 0x1, !UP1 ;  /* 0x00000001ff047887 */ /* 0x000fe8000c800000 */
[----:B------:R-:W-:Y:S01]  /*6c30*/  ULOP3.LUT UR51, UR51, UR4, URZ, 0x3c, !UPT ;  /* 0x0000000433337292 */ /* 0x000fe2000f8e3cff */
[----:B------:R-:W-:Y:S11]  /*6c40*/  @P0 BRA `(.L_x_107) ;  /* 0x0000000000040947 */ /* 0x000ff60003800000 */
[----:B------:R-:W-:Y:S04]  /*6c50*/  DEPBAR.LE SB0, 0x1 ;  /* 0x000080400000791a */ /* 0x000fe80000000000 */
.L_x_107:
[----:B------:R-:W-:Y:S05]  /*6c60*/  BSYNC.RECONVERGENT B0 ;  /* 0x0000000000007941 */ /* 0x000fea0003800200 */
.L_x_106:
[----:B------:R-:W-:Y:S01]  /*6c70*/  BAR.SYNC.DEFER_BLOCKING 0x1, 0x80 ;  /* 0x0042000000007b1d */ /* 0x000fe20000010000 */
[----:B------:R-:W-:Y:S01]  /*6c80*/  UISETP.NE.AND UP0, UPT, UR50, -0x2, UPT ;  /* 0xfffffffe3200788c */ /* 0x000fe2000bf05270 */
[----:B------:R-:W-:Y:S08]  /*6c90*/  IADD3 R31, PT, PT, R31, 0x1, RZ ;  /* 0x000000011f1f7810 */ /* 0x000ff00007ffe0ff */
[----:B------:R-:W-:Y:S05]  /*6ca0*/  BRA.U !UP0, `(.L_x_108) ;  /* 0x0000000108287547 */ /* 0x000fea000b800000 */
[----:B------:R-:W-:Y:S01]  /*6cb0*/  ISETP.NE.AND P0, PT, R74, RZ, PT ;  /* 0x000000ff4a00720c */ /* 0x000fe20003f05270 */
[----:B------:R-:W-:Y:S01]  /*6cc0*/  IMAD.U32 R2, RZ, RZ, UR49 ;  /* 0x00000031ff027e24 */ /* 0x000fe2000f8e00ff */
[----:B------:R-:W-:Y:S01]  /*6cd0*/  UIADD3 UR49, UPT, UPT, UR49, 0x1, URZ ;  /* 0x0000000131317890 */ /* 0x000fe2000fffe0ff */
[----:B------:R-:W-:Y:S03]  /*6ce0*/  IMAD.U32 R0, RZ, RZ, UR37 ;  /* 0x00000025ff007e24 */ /* 0x000fe6000f8e00ff */
[----:B------:R-:W-:Y:S04]  /*6cf0*/  UISETP.NE.AND UP0, UPT, UR49, 0x3, UPT ;  /* 0x000000033100788c */ /* 0x000fe8000bf05270 */
[----:B------:R-:W-:Y:S03]  /*6d00*/  USEL UR49, UR49, URZ, UP0 ;  /* 0x000000ff31317287 */ /* 0x000fe60008000000 */
[----:B------:R-:W-:Y:S05]  /*6d10*/  @P0 LEA R2, R2, UR48, 0x3 ;  /* 0x0000003002020c11 */ /* 0x000fea000f8e18ff */
[----:B------:R-:W-:Y:S05]  /*6d20*/  @P0 VIADD R2, R2, 0x48 ;  /* 0x0000004802020836 */ /* 0x000fea0000000000 */
[----:B------:R-:W-:Y:S04]  /*6d30*/  @P0 PRMT R0, R0, 0x654, R2 ;  /* 0x0000065400000816 */ /* 0x000fe80000000002 */
[----:B------:R2:W-:Y:S03]  /*6d40*/  @P0 SYNCS.ARRIVE.TRANS64.RED.A1T0 RZ, [R0+URZ], RZ ;  /* 0x000000ff00ff09a7 */ /* 0x0005e600081004ff */
.L_x_108:
[----:B------:R-:W-:Y:S01]  /*6d50*/  ISETP.NE.AND P2, PT, R71, RZ, PT ;  /* 0x000000ff4700720c */ /* 0x000fe20003f45270 */
[----:B------:R-:W-:Y:S01]  /*6d60*/  UIADD3 UR50, UPT, UPT, UR50, 0x2, URZ ;  /* 0x0000000232327890 */ /* 0x000fe2000fffe0ff */
[----:B------:R-:W-:Y:S01]  /*6d70*/  ISETP.NE.AND P0, PT, R73, 0x2, PT ;  /* 0x000000024900780c */ /* 0x000fe20003f05270 */
[----:B------:R-:W-:Y:S01]  /*6d80*/  IMAD.IADD R20, R29, 0x1, R58 ;  /* 0x000000011d147824 */ /* 0x000fe200078e023a */
[----:B------:R-:W-:Y:S01]  /*6d90*/  ISETP.NE.AND P1, PT, R31, 0x4, PT ;  /* 0x000000041f00780c */ /* 0x000fe20003f25270 */
[----:B------:R-:W-:Y:S01]  /*6da0*/  IMAD.IADD R21, R30, 0x1, R59 ;  /* 0x000000011e157824 */ /* 0x000fe200078e023b */
[----:B------:R-:W-:Y:S02]  /*6db0*/  SEL R2, RZ, 0x1, P0 ;  /* 0x00000001ff027807 */ /* 0x000fe40000000000 */
[----:B--2---:R-:W-:Y:S02]  /*6dc0*/  SEL R0, RZ, 0x1, P1 ;  /* 0x00000001ff007807 */ /* 0x004fe40000800000 */
[----:B------:R-:W-:Y:S02]  /*6dd0*/  LOP3.LUT R67, R67, R2, RZ, 0x3c, !PT ;  /* 0x0000000243437212 */ /* 0x000fe400078e3cff */
[----:B------:R-:W-:Y:S02]  /*6de0*/  LOP3.LUT R68, R68, R0, RZ, 0x3c, !PT ;  /* 0x0000000044447212 */ /* 0x000fe400078e3cff */
[----:B------:R-:W-:Y:S02]  /*6df0*/  @P2 R2UR UR36, R66 ;  /* 0x00000000422422ca */ /* 0x000fe400000e0000 */
[----:B------:R-:W-:Y:S02]  /*6e00*/  SEL R73, R73, RZ, P0 ;  /* 0x000000ff49497207 */ /* 0x000fe40000000000 */
[----:B------:R-:W-:Y:S01]  /*6e10*/  SEL R31, R31, RZ, P1 ;  /* 0x000000ff1f1f7207 */ /* 0x000fe20000800000 */
[----:B------:R-:W-:Y:S10]  /*6e20*/  @P2 BRA `(.L_x_109) ;  /* 0xffffffdc00e02947 */ /* 0x000ff4000383ffff */
[----:B------:R-:W-:-:S09]  /*6e30*/  UISETP.NE.AND UP0, UPT, UR53, URZ, UPT ;  /* 0x000000ff3500728c */ /* 0x000fd2000bf05270 */
[----:B------:R-:W-:Y:S05]  /*6e40*/  BRA.U !UP0, `(.L_x_110) ;  /* 0x0000000108487547 */ /* 0x000fea000b800000 */
[----:B------:R-:W2:Y:S02]  /*6e50*/  LDCU.64 UR4, c[0x0][0x890] ;  /* 0x00011200ff0477ac */ /* 0x000ea40008000a00 */
[----:B--2---:R-:W-:-:S04]  /*6e60*/  UISETP.NE.U32.AND UP0, UPT, UR4, URZ, UPT ;  /* 0x000000ff0400728c */ /* 0x004fc8000bf05070 */
[----:B------:R-:W-:-:S09]  /*6e70*/  UISETP.NE.AND.EX UP0, UPT, UR5, URZ, UPT, UP0 ;  /* 0x000000ff0500728c */ /* 0x000fd2000bf05300 */
[----:B------:R-:W-:Y:S05]  /*6e80*/  BRA.U UP0, `(.L_x_111) ;  /* 0x00000001000c7547 */ /* 0x000fea000b800000 */
[----:B------:R-:W-:-:S13]  /*6e90*/  FSETP.NEU.AND P0, PT, R35, RZ, PT ;  /* 0x000000ff2300720b */ /* 0x000fda0003f0d000 */
[----:B------:R-:W-:Y:S05]  /*6ea0*/  @!P0 EXIT ;  /* 0x000000000000894d */ /* 0x000fea0003800000 */
[----:B------:R-:W-:Y:S05]  /*6eb0*/  BRA `(.L_x_110) ;  /* 0x00000000002c7947 */ /* 0x000fea0003800000 */
.L_x_111:
[----:B------:R-:W-:Y:S01]  /*6ec0*/  ISETP.NE.AND P0, PT, R72, RZ, PT ;  /* 0x000000ff4800720c */ /* 0x000fe20003f05270 */
[----:B------:R-:W-:-:S12]  /*6ed0*/  BSSY.RECONVERGENT B0, `(.L_x_110) ;  /* 0x0000009000007945 */ /* 0x000fd80003800200 */
[----:B------:R-:W-:Y:S05]  /*6ee0*/  @P0 BRA `(.L_x_112) ;  /* 0x0000000000140947 */ /* 0x000fea0003800000 */
[----:B------:R-:W2:Y:S02]  /*6ef0*/  LDCU.64 UR4, c[0x0][0x888] ;  /* 0x00011100ff0477ac */ /* 0x000ea40008000a00 */
[----:B--2---:R-:W-:-:S04]  /*6f00*/  ISETP.NE.U32.AND P0, PT, RZ, UR4, PT ;  /* 0x00000004ff007c0c */ /* 0x004fc8000bf05070 */
[----:B------:R-:W-:-:S13]  /*6f10*/  ISETP.NE.AND.EX P0, PT, RZ, UR5, PT, P0 ;  /* 0x00000005ff007c0c */ /* 0x000fda000bf05300 */
[----:B------:R-:W-:Y:S05]  /*6f20*/  @!P0 EXIT ;  /* 0x000000000000894d */ /* 0x000fea0003800000 */
[----:B------:R-:W-:Y:S05]  /*6f30*/  BRA `(.L_x_113) ;  /* 0x0000000000087947 */ /* 0x000fea0003800000 */
.L_x_112:
[----:B------:R-:W-:-:S13]  /*6f40*/  FSETP.NEU.AND P0, PT, R35, RZ, PT ;  /* 0x000000ff2300720b */ /* 0x000fda0003f0d000 */
[----:B------:R-:W-:Y:S05]  /*6f50*/  @!P0 EXIT ;  /* 0x000000000000894d */ /* 0x000fea0003800000 */
.L_x_113:
[----:B------:R-:W-:Y:S05]  /*6f60*/  BSYNC.RECONVERGENT B0 ;  /* 0x0000000000007941 */ /* 0x000fea0003800200 */
.L_x_110:
[----:B------:R-:W-:Y:S01]  /*6f70*/  ULEA UR4, UR49, UR48, 0x3 ;  /* 0x0000003031047291 */ /* 0x000fe2000f8e18ff */
[----:B------:R-:W-:-:S04]  /*6f80*/  DEPBAR.LE SB0, 0x0 ;  /* 0x000080000000791a */ /* 0x000fc80000000000 */
[----:B------:R-:W-:-:S04]  /*6f90*/  UIADD3 UR4, UPT, UPT, UR4, 0x48, URZ ;  /* 0x0000004804047890 */ /* 0x000fc8000fffe0ff */
[----:B------:R-:W-:-:S09]  /*6fa0*/  UPRMT UR4, UR37, 0x654, UR4 ;  /* 0x0000065425047896 */ /* 0x000fd20008000004 */
[----:B------:R-:W-:Y:S01]  /*6fb0*/  SYNCS.ARRIVE.TRANS64.RED.A1T0 RZ, [UR4], RZ ;  /* 0x000000ffffff79a7 */ /* 0x000fe20008100404 */
[----:B------:R-:W-:Y:S05]  /*6fc0*/  EXIT ;  /* 0x000000000000794d */ /* 0x000fea0003800000 */
.L_x_19:
[----:B--2---:R2:W1:Y:S02]  /*6fd0*/  SYNCS.PHASECHK.TRANS64.TRYWAIT P0, [R2+URZ+0xe0], R3 ;  /* 0x0000e003020075a7 */ /* 0x00446400080011ff */
[----:B-1----:R-:W-:Y:S05]  /*6fe0*/  @!P0 NANOSLEEP.SYNCS 0x989680 ;  /* 0x009896800000895d */ /* 0x002fea0003900000 */
[----:B------:R-:W1:Y:S02]  /*6ff0*/  @!P0 SYNCS.PHASECHK.TRANS64 P0, [R2+URZ+0xe0], R3 ;  /* 0x0000e003020085a7 */ /* 0x000e6400080010ff */
[----:B-1----:R-:W-:Y:S05]  /*7000*/  @!P0 BRA `(.L_x_19) ;  /* 0xfffffffc00f08947 */ /* 0x002fea000383ffff */
[----:B------:R-:W-:Y:S05]  /*7010*/  BRA `(.L_x_114) ;  /* 0xffffffa400607947 */ /* 0x000fea000383ffff */
.L_x_22:
[----:B-1----:R-:W-:-:S07]  /*7020*/  MOV R2, UR33 ;  /* 0x0000002100027c02 */ /* 0x002fce0008000f00 */
.L_x_115:
[----:B-1----:R1:W2:Y:S02]  /*7030*/  SYNCS.PHASECHK.TRANS64.TRYWAIT P0, [R2+URZ+0x18], R4 ;  /* 0x00001804020075a7 */ /* 0x0022a400080011ff */
[----:B--2---:R-:W-:Y:S05]  /*7040*/  @!P0 NANOSLEEP.SYNCS 0x989680 ;  /* 0x009896800000895d */ /* 0x004fea0003900000 */
[----:B------:R-:W2:Y:S02]  /*7050*/  @!P0 SYNCS.PHASECHK.TRANS64 P0, [R2+URZ+0x18], R4 ;  /* 0x00001804020085a7 */ /* 0x000ea400080010ff */
[----:B--2---:R-:W-:Y:S05]  /*7060*/  @!P0 BRA `(.L_x_115) ;  /* 0xfffffffc00f08947 */ /* 0x004fea000383ffff */
[----:B------:R-:W-:Y:S05]  /*7070*/  BRA `(.L_x_21) ;  /* 0xffffffa400b07947 */ /* 0x000fea000383ffff */
.L_x_28:
[----:B-1----:R-:W-:-:S07]  /*7080*/  MOV R2, UR33 ;  /* 0x0000002100027c02 */ /* 0x002fce0008000f00 */
.L_x_116:
[----:B-1----:R1:W2:Y:S02]  /*7090*/  SYNCS.PHASECHK.TRANS64.TRYWAIT P0, [R2+URZ+0x18], R4 ;  /* 0x00001804020075a7 */ /* 0x0022a400080011ff */
[----:B--2---:R-:W-:Y:S05]  /*70a0*/  @!P0 NANOSLEEP.SYNCS 0x989680 ;  /* 0x009896800000895d */ /* 0x004fea0003900000 */
[----:B------:R-:W2:Y:S02]  /*70b0*/  @!P0 SYNCS.PHASECHK.TRANS64 P0, [R2+URZ+0x18], R4 ;  /* 0x00001804020085a7 */ /* 0x000ea400080010ff */
[----:B--2---:R-:W-:Y:S05]  /*70c0*/  @!P0 BRA `(.L_x_116) ;  /* 0xfffffffc00f08947 */ /* 0x004fea000383ffff */
[----:B------:R-:W-:Y:S05]  /*70d0*/  BRA `(.L_x_27) ;  /* 0xffffffa800847947 */ /* 0x000fea000383ffff */
.L_x_32:
[----:B-1----:R1:W2:Y:S02]  /*70e0*/  SYNCS.PHASECHK.TRANS64.TRYWAIT P0, [R2+URZ+0x70], R3 ;  /* 0x00007003020075a7 */ /* 0x0022a400080011ff */
[----:B--2---:R-:W-:Y:S05]  /*70f0*/  @!P0 NANOSLEEP.SYNCS 0x989680 ;  /* 0x009896800000895d */ /* 0x004fea0003900000 */
[----:B------:R-:W2:Y:S02]  /*7100*/  @!P0 SYNCS.PHASECHK.TRANS64 P0, [R2+URZ+0x70], R3 ;  /* 0x00007003020085a7 */ /* 0x000ea400080010ff */
[----:B--2---:R-:W-:Y:S05]  /*7110*/  @!P0 BRA `(.L_x_32) ;  /* 0xfffffffc00f08947 */ /* 0x004fea000383ffff */
[----:B------:R-:W-:Y:S05]  /*7120*/  BRA `(.L_x_117) ;  /* 0xffffffac00387947 */ /* 0x000fea000383ffff */
.L_x_36:
[----:B----4-:R-:W-:-:S07]  /*7130*/  MOV R0, UR5 ;  /* 0x0000000500007c02 */ /* 0x010fce0008000f00 */
.L_x_118:
[----:B-1----:R1:W2:Y:S02]  /*7140*/  SYNCS.PHASECHK.TRANS64.TRYWAIT P0, [R0+URZ], R2 ;  /* 0x00000002000075a7 */ /* 0x0022a400080011ff */
[----:B--2---:R-:W-:Y:S05]  /*7150*/  @!P0 NANOSLEEP.SYNCS 0x989680 ;  /* 0x009896800000895d */ /* 0x004fea0003900000 */
[----:B------:R-:W2:Y:S02]  /*7160*/  @!P0 SYNCS.PHASECHK.TRANS64 P0, [R0+URZ], R2 ;  /* 0x00000002000085a7 */ /* 0x000ea400080010ff */
[----:B--2---:R-:W-:Y:S05]  /*7170*/  @!P0 BRA `(.L_x_118) ;  /* 0xfffffffc00f08947 */ /* 0x004fea000383ffff */
[----:B------:R-:W-:Y:S05]  /*7180*/  BRA `(.L_x_119) ;  /* 0xffffffb000a87947 */ /* 0x000fea000383ffff */
.L_x_37:
[----:B----4-:R-:W-:-:S07]  /*7190*/  MOV R0, UR5 ;  /* 0x0000000500007c02 */ /* 0x010fce0008000f00 */
.L_x_120:
[----:B-1----:R1:W2:Y:S02]  /*71a0*/  SYNCS.PHASECHK.TRANS64.TRYWAIT P0, [R0+URZ], R2 ;  /* 0x00000002000075a7 */ /* 0x0022a400080011ff */
[----:B--2---:R-:W-:Y:S05]  /*71b0*/  @!P0 NANOSLEEP.SYNCS 0x989680 ;  /* 0x009896800000895d */ /* 0x004fea0003900000 */
[----:B------:R-:W2:Y:S02]  /*71c0*/  @!P0 SYNCS.PHASECHK.TRANS64 P0, [R0+URZ], R2 ;  /* 0x00000002000085a7 */ /* 0x000ea400080010ff */
[----:B--2---:R-:W-:Y:S05]  /*71d0*/  @!P0 BRA `(.L_x_120) ;  /* 0xfffffffc00f08947 */ /* 0x004fea000383ffff */
[----:B------:R-:W-:Y:S05]  /*71e0*/  BRA `(.L_x_121) ;  /* 0xffffffb000b47947 */ /* 0x000fea000383ffff */
.L_x_40:
[----:B-1----:R1:W2:Y:S02]  /*71f0*/  SYNCS.PHASECHK.TRANS64.TRYWAIT P0, [R0+URZ+0xd0], R4 ;  /* 0x0000d004000075a7 */ /* 0x0022a400080011ff */
[----:B--2---:R-:W-:Y:S05]  /*7200*/  @!P0 NANOSLEEP.SYNCS 0x989680 ;  /* 0x009896800000895d */ /* 0x004fea0003900000 */
[----:B------:R-:W2:Y:S02]  /*7210*/  @!P0 SYNCS.PHASECHK.TRANS64 P0, [R0+URZ+0xd0], R4 ;  /* 0x0000d004000085a7 */ /* 0x000ea400080010ff */
[----:B--2---:R-:W-:Y:S05]  /*7220*/  @!P0 BRA `(.L_x_40) ;  /* 0xfffffffc00f08947 */ /* 0x004fea000383ffff */
[----:B------:R-:W-:Y:S05]  /*7230*/  BRA `(.L_x_122) ;  /* 0xffffffb400107947 */ /* 0x000fea000383ffff */
.L_x_41:
[----:B------:R-:W-:-:S07]  /*7240*/  MOV R0, UR5 ;  /* 0x0000000500007c02 */ /* 0x000fce0008000f00 */
.L_x_123:
[----:B-1----:R1:W2:Y:S02]  /*7250*/  SYNCS.PHASECHK.TRANS64.TRYWAIT P0, [R0+URZ+0x80], R5 ;  /* 0x00008005000075a7 */ /* 0x0022a400080011ff */
[----:B--2---:R-:W-:Y:S05]  /*7260*/  @!P0 NANOSLEEP.SYNCS 0x989680 ;  /* 0x009896800000895d */ /* 0x004fea0003900000 */
[----:B------:R-:W2:Y:S02]  /*7270*/  @!P0 SYNCS.PHASECHK.TRANS64 P0, [R0+URZ+0x80], R5 ;  /* 0x00008005000085a7 */ /* 0x000ea400080010ff */
[----:B--2---:R-:W-:Y:S05]  /*7280*/  @!P0 BRA `(.L_x_123) ;  /* 0xfffffffc00f08947 */ /* 0x004fea000383ffff */
[----:B------:R-:W-:Y:S05]  /*7290*/  BRA `(.L_x_124) ;  /* 0xffffffb400207947 */ /* 0x000fea000383ffff */
.L_x_42:
[----:B-1----:R1:W2:Y:S02]  /*72a0*/  SYNCS.PHASECHK.TRANS64.TRYWAIT P1, [R0+URZ+0x70], R4 ;  /* 0x00007004000075a7 */ /* 0x0022a400080211ff */
[----:B--2---:R-:W-:Y:S05]  /*72b0*/  @!P1 NANOSLEEP.SYNCS 0x989680 ;  /* 0x009896800000995d */ /* 0x004fea0003900000 */
[----:B------:R-:W2:Y:S02]  /*72c0*/  @!P1 SYNCS.PHASECHK.TRANS64 P1, [R0+URZ+0x70], R4 ;  /* 0x00007004000095a7 */ /* 0x000ea400080210ff */
[----:B--2---:R-:W-:Y:S05]  /*72d0*/  @!P1 BRA `(.L_x_42) ;  /* 0xfffffffc00f09947 */ /* 0x004fea000383ffff */
[----:B------:R-:W-:Y:S05]  /*72e0*/  BRA `(.L_x_125) ;  /* 0xffffffb400507947 */ /* 0x000fea000383ffff */
.L_x_45:
[----:B------:R-:W-:-:S07]  /*72f0*/  MOV R0, UR5 ;  /* 0x0000000500007c02 */ /* 0x000fce0008000f00 */
.L_x_126:
[----:B-1----:R1:W2:Y:S02]  /*7300*/  SYNCS.PHASECHK.TRANS64.TRYWAIT P0, [R0+URZ+0x80], R2 ;  /* 0x00008002000075a7 */ /* 0x0022a400080011ff */
[----:B--2---:R-:W-:Y:S05]  /*7310*/  @!P0 NANOSLEEP.SYNCS 0x989680 ;  /* 0x009896800000895d */ /* 0x004fea0003900000 */
[----:B------:R-:W2:Y:S02]  /*7320*/  @!P0 SYNCS.PHASECHK.TRANS64 P0, [R0+URZ+0x80], R2 ;  /* 0x00008002000085a7 */ /* 0x000ea400080010ff */
[----:B--2---:R-:W-:Y:S05]  /*7330*/  @!P0 BRA `(.L_x_126) ;  /* 0xfffffffc00f08947 */ /* 0x004fea000383ffff */
[----:B------:R-:W-:Y:S05]  /*7340*/  BRA `(.L_x_44) ;  /* 0xffffffb400a47947 */ /* 0x000fea000383ffff */
.L_x_52:
[----:B-1----:R1:W2:Y:S02]  /*7350*/  SYNCS.PHASECHK.TRANS64.TRYWAIT P1, [R0+URZ+0x70], R2 ;  /* 0x00007002000075a7 */ /* 0x0022a400080211ff */
[----:B--2---:R-:W-:Y:S05]  /*7360*/  @!P1 NANOSLEEP.SYNCS 0x989680 ;  /* 0x009896800000995d */ /* 0x004fea0003900000 */
[----:B------:R-:W2:Y:S02]  /*7370*/  @!P1 SYNCS.PHASECHK.TRANS64 P1, [R0+URZ+0x70], R2 ;  /* 0x00007002000095a7 */ /* 0x000ea400080210ff */
[----:B--2---:R-:W-:Y:S05]  /*7380*/  @!P1 BRA `(.L_x_52) ;  /* 0xfffffffc00f09947 */ /* 0x004fea000383ffff */
[----:B------:R-:W-:Y:S05]  /*7390*/  BRA `(.L_x_127) ;  /* 0xffffffbc00347947 */ /* 0x000fea000383ffff */
.L_x_53:
[----:B------:R-:W-:-:S07]  /*73a0*/  MOV R2, UR6 ;  /* 0x0000000600027c02 */ /* 0x000fce0008000f00 */
.L_x_128:
[----:B-1----:R1:W2:Y:S02]  /*73b0*/  SYNCS.PHASECHK.TRANS64.TRYWAIT P0, [R2+URZ+0xb0], R0 ;  /* 0x0000b000020075a7 */ /* 0x0022a400080011ff */
[----:B--2---:R-:W-:Y:S05]  /*73c0*/  @!P0 NANOSLEEP.SYNCS 0x989680 ;  /* 0x009896800000895d */ /* 0x004fea0003900000 */
[----:B------:R-:W2:Y:S02]  /*73d0*/  @!P0 SYNCS.PHASECHK.TRANS64 P0, [R2+URZ+0xb0], R0 ;  /* 0x0000b000020085a7 */ /* 0x000ea400080010ff */
[----:B--2---:R-:W-:Y:S05]  /*73e0*/  @!P0 BRA `(.L_x_128) ;  /* 0xfffffffc00f08947 */ /* 0x004fea000383ffff */
[----:B------:R-:W-:Y:S05]  /*73f0*/  BRA `(.L_x_129) ;  /* 0xffffffbc00847947 */ /* 0x000fea000383ffff */
.L_x_56:
[----:B------:R-:W-:Y:S07]  /*7400*/  MOV R0, UR11 ;  /* 0x0000000b00007c02 */ /* 0x000fee0008000f00 */
.L_x_130:
[----:B-1----:R1:W2:Y:S02]  /*7410*/  SYNCS.PHASECHK.TRANS64.TRYWAIT P0, [R0+URZ], R2 ;  /* 0x00000002000075a7 */ /* 0x0022a400080011ff */
[----:B--2---:R-:W-:Y:S05]  /*7420*/  @!P0 NANOSLEEP.SYNCS 0x989680 ;  /* 0x009896800000895d */ /* 0x004fea0003900000 */
[----:B------:R-:W2:Y:S02]  /*7430*/  @!P0 SYNCS.PHASECHK.TRANS64 P0, [R0+URZ], R2 ;  /* 0x00000002000085a7 */ /* 0x000ea400080010ff */
[----:B--2---:R-:W-:Y:S05]  /*7440*/  @!P0 BRA `(.L_x_130) ;  /* 0xfffffffc00f08947 */ /* 0x004fea000383ffff */
[----:B------:R-:W-:Y:S05]  /*7450*/  BRA `(.L_x_55) ;  /* 0xffffffbc00a07947 */ /* 0x000fea000383ffff */
.L_x_59:
[----:B------:R-:W-:-:S07]  /*7460*/  MOV R0, UR6 ;  /* 0x0000000600007c02 */ /* 0x000fce0008000f00 */
.L_x_131:
[----:B--2---:R2:W4:Y:S02]  /*7470*/  SYNCS.PHASECHK.TRANS64.TRYWAIT P0, [R0+URZ], R2 ;  /* 0x00000002000075a7 */ /* 0x00452400080011ff */
[----:B----4-:R-:W-:Y:S05]  /*7480*/  @!P0 NANOSLEEP.SYNCS 0x989680 ;  /* 0x009896800000895d */ /* 0x010fea0003900000 */
[----:B------:R-:W4:Y:S02]  /*7490*/  @!P0 SYNCS.PHASECHK.TRANS64 P0, [R0+URZ], R2 ;  /* 0x00000002000085a7 */ /* 0x000f2400080010ff */
[----:B----4-:R-:W-:Y:S05]  /*74a0*/  @!P0 BRA `(.L_x_131) ;  /* 0xfffffffc00f08947 */ /* 0x010fea000383ffff */
[----:B------:R-:W-:Y:S05]  /*74b0*/  BRA `(.L_x_132) ;  /* 0xffffffc000cc7947 */ /* 0x000fea000383ffff */
.L_x_60:
[----:B------:R-:W-:-:S07]  /*74c0*/  MOV R0, UR6 ;  /* 0x0000000600007c02 */ /* 0x000fce0008000f00 */
.L_x_133:
[----:B-1----:R1:W2:Y:S02]  /*74d0*/  SYNCS.PHASECHK.TRANS64.TRYWAIT P0, [R0+URZ], R3 ;  /* 0x00000003000075a7 */ /* 0x0022a400080011ff */
[----:B--2---:R-:W-:Y:S05]  /*74e0*/  @!P0 NANOSLEEP.SYNCS 0x989680 ;  /* 0x009896800000895d */ /* 0x004fea0003900000 */
[----:B------:R-:W2:Y:S02]  /*74f0*/  @!P0 SYNCS.PHASECHK.TRANS64 P0, [R0+URZ], R3 ;  /* 0x00000003000085a7 */ /* 0x000ea400080010ff */
[----:B--2---:R-:W-:Y:S05]  /*7500*/  @!P0 BRA `(.L_x_133) ;  /* 0xfffffffc00f08947 */ /* 0x004fea000383ffff */
[----:B------:R-:W-:Y:S05]  /*7510*/  BRA `(.L_x_134) ;  /* 0xffffffc000d87947 */ /* 0x000fea000383ffff */
.L_x_61:
[----:B------:R-:W-:-:S07]  /*7520*/  MOV R0, UR6 ;  /* 0x0000000600007c02 */ /* 0x000fce0008000f00 */
.L_x_135:
[----:B-1----:R1:W2:Y:S02]  /*7530*/  SYNCS.PHASECHK.TRANS64.TRYWAIT P0, [R0+URZ], R3 ;  /* 0x00000003000075a7 */ /* 0x0022a400080011ff */
[----:B--2---:R-:W-:Y:S05]  /*7540*/  @!P0 NANOSLEEP.SYNCS 0x989680 ;  /* 0x009896800000895d */ /* 0x004fea0003900000 */
[----:B------:R-:W2:Y:S02]  /*7550*/  @!P0 SYNCS.PHASECHK.TRANS64 P0, [R0+URZ], R3 ;  /* 0x00000003000085a7 */ /* 0x000ea400080010ff */
[----:B--2---:R-:W-:Y:S05]  /*7560*/  @!P0 BRA `(.L_x_135) ;  /* 0xfffffffc00f08947 */ /* 0x004fea000383ffff */
[----:B------:R-:W-:Y:S05]  /*7570*/  BRA `(.L_x_136) ;  /* 0xffffffc000e47947 */ /* 0x000fea000383ffff */
.L_x_62:
[----:B-1----:R-:W-:-:S07]  /*7580*/  MOV R0, UR7 ;  /* 0x0000000700007c02 */ /* 0x002fce0008000f00 */
.L_x_137:
[----:B-1----:R1:W2:Y:S02]  /*7590*/  SYNCS.PHASECHK.TRANS64.TRYWAIT P0, [R0+URZ], R2 ;  /* 0x00000002000075a7 */ /* 0x0022a400080011ff */
[----:B--2---:R-:W-:Y:S05]  /*75a0*/  @!P0 NANOSLEEP.SYNCS 0x989680 ;  /* 0x009896800000895d */ /* 0x004fea0003900000 */
[----:B------:R-:W2:Y:S02]  /*75b0*/  @!P0 SYNCS.PHASECHK.TRANS64 P0, [R0+URZ], R2 ;  /* 0x00000002000085a7 */ /* 0x000ea400080010ff */
[----:B--2---:R-:W-:Y:S05]  /*75c0*/  @!P0 BRA `(.L_x_137) ;  /* 0xfffffffc00f08947 */ /* 0x004fea000383ffff */
[----:B------:R-:W-:Y:S05]  /*75d0*/  BRA `(.L_x_138) ;  /* 0xffffffc000f07947 */ /* 0x000fea000383ffff */
.L_x_67:
[----:B--2---:R2:W3:Y:S02]  /*75e0*/  SYNCS.PHASECHK.TRANS64.TRYWAIT P0, [R0+URZ+0x70], R2 ;  /* 0x00007002000075a7 */ /* 0x0044e400080011ff */
[----:B---3--:R-:W-:Y:S05]  /*75f0*/  @!P0 NANOSLEEP.SYNCS 0x989680 ;  /* 0x009896800000895d */ /* 0x008fea0003900000 */
[----:B------:R-:W3:Y:S02]  /*7600*/  @!P0 SYNCS.PHASECHK.TRANS64 P0, [R0+URZ+0x70], R2 ;  /* 0x00007002000085a7 */ /* 0x000ee400080010ff */
[----:B---3--:R-:W-:Y:S05]  /*7610*/  @!P0 BRA `(.L_x_67) ;  /* 0xfffffffc00f08947 */ /* 0x008fea000383ffff */
[----:B------:R-:W-:Y:S05]  /*7620*/  BRA `(.L_x_139) ;  /* 0xffffffc400e87947 */ /* 0x000fea000383ffff */
.L_x_70:
[----:B------:R-:W-:Y:S07]  /*7630*/  MOV R0, UR7 ;  /* 0x0000000700007c02 */ /* 0x000fee0008000f00 */
.L_x_140:
[----:B--2---:R2:W3:Y:S02]  /*7640*/  SYNCS.PHASECHK.TRANS64.TRYWAIT P0, [R0+URZ+0x68], R2 ;  /* 0x00006802000075a7 */ /* 0x0044e400080011ff */
[----:B---3--:R-:W-:Y:S05]  /*7650*/  @!P0 NANOSLEEP.SYNCS 0x989680 ;  /* 0x009896800000895d */ /* 0x008fea0003900000 */
[----:B------:R-:W3:Y:S02]  /*7660*/  @!P0 SYNCS.PHASECHK.TRANS64 P0, [R0+URZ+0x68], R2 ;  /* 0x00006802000085a7 */ /* 0x000ee400080010ff */
[----:B---3--:R-:W-:Y:S05]  /*7670*/  @!P0 BRA `(.L_x_140) ;  /* 0xfffffffc00f08947 */ /* 0x008fea000383ffff */
[----:B------:R-:W-:Y:S05]  /*7680*/  BRA `(.L_x_69) ;  /* 0xffffffc800c87947 */ /* 0x000fea000383ffff */
.L_x_73:
[----:B------:R-:W-:Y:S07]  /*7690*/  MOV R0, UR15 ;  /* 0x0000000f00007c02 */ /* 0x000fee0008000f00 */
.L_x_141:
[----:B-1----:R1:W2:Y:S02]  /*76a0*/  SYNCS.PHASECHK.TRANS64.TRYWAIT P0, [R0+URZ+0x48], R9 ;  /* 0x00004809000075a7 */ /* 0x0022a400080011ff */
[----:B--2---:R-:W-:Y:S05]  /*76b0*/  @!P0 NANOSLEEP.SYNCS 0x989680 ;  /* 0x009896800000895d */ /* 0x004fea0003900000 */
[----:B------:R-:W2:Y:S02]  /*76c0*/  @!P0 SYNCS.PHASECHK.TRANS64 P0, [R0+URZ+0x48], R9 ;  /* 0x00004809000085a7 */ /* 0x000ea400080010ff */
[----:B--2---:R-:W-:Y:S05]  /*76d0*/  @!P0 BRA `(.L_x_141) ;  /* 0xfffffffc00f08947 */ /* 0x004fea000383ffff */
[----:B------:R-:W-:Y:S05]  /*76e0*/  BRA `(.L_x_142) ;  /* 0xffffffcc00407947 */ /* 0x000fea000383ffff */
.L_x_74:
[----:B------:R-:W-:Y:S07]  /*76f0*/  MOV R0, UR13 ;  /* 0x0000000d00007c02 */ /* 0x000fee0008000f00 */
.L_x_143:
[----:B-1----:R1:W2:Y:S02]  /*7700*/  SYNCS.PHASECHK.TRANS64.TRYWAIT P0, [R0+URZ+0x48], R20 ;  /* 0x00004814000075a7 */ /* 0x0022a400080011ff */
[----:B--2---:R-:W-:Y:S05]  /*7710*/  @!P0 NANOSLEEP.SYNCS 0x989680 ;  /* 0x009896800000895d */ /* 0x004fea0003900000 */
[----:B------:R-:W2:Y:S02]  /*7720*/  @!P0 SYNCS.PHASECHK.TRANS64 P0, [R0+URZ+0x48], R20 ;  /* 0x00004814000085a7 */ /* 0x000ea400080010ff */
[----:B--2---:R-:W-:Y:S05]  /*7730*/  @!P0 BRA `(.L_x_143) ;  /* 0xfffffffc00f08947 */ /* 0x004fea000383ffff */
[----:B------:R-:W-:Y:S05]  /*7740*/  BRA `(.L_x_144) ;  /* 0xffffffcc00e07947 */ /* 0x000fea000383ffff */
.L_x_76:
[----:B------:R-:W-:-:S07]  /*7750*/  MOV R0, UR4 ;  /* 0x0000000400007c02 */ /* 0x000fce0008000f00 */
.L_x_145:
[----:B-1----:R1:W3:Y:S02]  /*7760*/  SYNCS.PHASECHK.TRANS64.TRYWAIT P0, [R0+URZ], R2 ;  /* 0x00000002000075a7 */ /* 0x0022e400080011ff */
[----:B---3--:R-:W-:Y:S05]  /*7770*/  @!P0 NANOSLEEP.SYNCS 0x989680 ;  /* 0x009896800000895d */ /* 0x008fea0003900000 */
[----:B------:R-:W3:Y:S02]  /*7780*/  @!P0 SYNCS.PHASECHK.TRANS64 P0, [R0+URZ], R2 ;  /* 0x00000002000085a7 */ /* 0x000ee400080010ff */
[----:B---3--:R-:W-:Y:S05]  /*7790*/  @!P0 BRA `(.L_x_145) ;  /* 0xfffffffc00f08947 */ /* 0x008fea000383ffff */
[----:B------:R-:W-:Y:S05]  /*77a0*/  BRA `(.L_x_146) ;  /* 0xffffffd0006c7947 */ /* 0x000fea000383ffff */
.L_x_77:
[----:B------:R-:W-:-:S07]  /*77b0*/  MOV R0, UR4 ;  /* 0x0000000400007c02 */ /* 0x000fce0008000f00 */
.L_x_147:
[----:B-1----:R1:W3:Y:S02]  /*77c0*/  SYNCS.PHASECHK.TRANS64.TRYWAIT P0, [R0+URZ], R2 ;  /* 0x00000002000075a7 */ /* 0x0022e400080011ff */
[----:B---3--:R-:W-:Y:S05]  /*77d0*/  @!P0 NANOSLEEP.SYNCS 0x989680 ;  /* 0x009896800000895d */ /* 0x008fea0003900000 */
[----:B------:R-:W3:Y:S02]  /*77e0*/  @!P0 SYNCS.PHASECHK.TRANS64 P0, [R0+URZ], R2 ;  /* 0x00000002000085a7 */ /* 0x000ee400080010ff */
[----:B---3--:R-:W-:Y:S05]  /*77f0*/  @!P0 BRA `(.L_x_147) ;  /* 0xfffffffc00f08947 */ /* 0x008fea000383ffff */
[----:B------:R-:W-:Y:S05]  /*7800*/  BRA `(.L_x_148) ;  /* 0xffffffd000787947 */ /* 0x000fea000383ffff */
.L_x_79:
[----:B--2---:R2:W4:Y:S02]  /*7810*/  SYNCS.PHASECHK.TRANS64.TRYWAIT P0, [R0+URZ+0x70], R2 ;  /* 0x00007002000075a7 */ /* 0x00452400080011ff */
[----:B----4-:R-:W-:Y:S05]  /*7820*/  @!P0 NANOSLEEP.SYNCS 0x989680 ;  /* 0x009896800000895d */ /* 0x010fea0003900000 */
[----:B------:R-:W4:Y:S02]  /*7830*/  @!P0 SYNCS.PHASECHK.TRANS64 P0, [R0+URZ+0x70], R2 ;  /* 0x00007002000085a7 */ /* 0x000f2400080010ff */
[----:B----4-:R-:W-:Y:S05]  /*7840*/  @!P0 BRA `(.L_x_79) ;  /* 0xfffffffc00f08947 */ /* 0x010fea000383ffff */
[----:B------:R-:W-:Y:S05]  /*7850*/  BRA `(.L_x_149) ;  /* 0xffffffd400687947 */ /* 0x000fea000383ffff */
.L_x_89:
[----:B-1----:R1:W3:Y:S02]  /*7860*/  SYNCS.PHASECHK.TRANS64.TRYWAIT P1, [R2+URZ+0x30], R4 ;  /* 0x00003004020075a7 */ /* 0x0022e400080211ff */
[----:B---3--:R-:W-:Y:S05]  /*7870*/  @!P1 NANOSLEEP.SYNCS 0x989680 ;  /* 0x009896800000995d */ /* 0x008fea0003900000 */
[----:B------:R-:W3:Y:S02]  /*7880*/  @!P1 SYNCS.PHASECHK.TRANS64 P1, [R2+URZ+0x30], R4 ;  /* 0x00003004020095a7 */ /* 0x000ee400080210ff */
[----:B---3--:R-:W-:Y:S05]  /*7890*/  @!P1 BRA `(.L_x_89) ;  /* 0xfffffffc00f09947 */ /* 0x008fea000383ffff */
[----:B------:R-:W-:Y:S05]  /*78a0*/  BRA `(.L_x_88) ;  /* 0xffffffe000687947 */ /* 0x000fea000383ffff */
.L_x_91:
[----:B-1----:R1:W2:Y:S02]  /*78b0*/  SYNCS.PHASECHK.TRANS64.TRYWAIT P0, [R44+URZ+0x90], R3 ;  /* 0x000090032c0075a7 */ /* 0x0022a400080011ff */
[----:B--2---:R-:W-:Y:S05]  /*78c0*/  @!P0 NANOSLEEP.SYNCS 0x989680 ;  /* 0x009896800000895d */ /* 0x004fea0003900000 */
[----:B------:R-:W2:Y:S02]  /*78d0*/  @!P0 SYNCS.PHASECHK.TRANS64 P0, [R44+URZ+0x90], R3 ;  /* 0x000090032c0085a7 */ /* 0x000ea400080010ff */
[----:B--2---:R-:W-:Y:S05]  /*78e0*/  @!P0 BRA `(.L_x_91) ;  /* 0xfffffffc00f08947 */ /* 0x004fea000383ffff */
[----:B------:R-:W-:Y:S05]  /*78f0*/  BRA `(.L_x_90) ;  /* 0xffffffe000b87947 */ /* 0x000fea000383ffff */
.L_x_102:
[----:B-1----:R1:W2:Y:S02]  /*7900*/  SYNCS.PHASECHK.TRANS64.TRYWAIT P0, [R2+URZ+0x30], R45 ;  /* 0x0000302d020075a7 */ /* 0x0022a400080011ff */
[----:B--2---:R-:W-:Y:S05]  /*7910*/  @!P0 NANOSLEEP.SYNCS 0x989680 ;  /* 0x009896800000895d */ /* 0x004fea0003900000 */
[----:B------:R-:W2:Y:S02]  /*7920*/  @!P0 SYNCS.PHASECHK.TRANS64 P0, [R2+URZ+0x30], R45 ;  /* 0x0000302d020085a7 */ /* 0x000ea400080010ff */
[----:B--2---:R-:W-:Y:S05]  /*7930*/  @!P0 BRA `(.L_x_102) ;  /* 0xfffffffc00f08947 */ /* 0x004fea000383ffff */
[----:B------:R-:W-:Y:S05]  /*7940*/  BRA `(.L_x_101) ;  /* 0xffffffe800c87947 */ /* 0x000fea000383ffff */
        .weak           $__internal_0_$__cuda_sm10x_tcgen05_guardrail_trap_col_being_dealloced_not_returned_by_alloc
        .type           $__internal_0_$__cuda_sm10x_tcgen05_guardrail_trap_col_being_dealloced_not_returned_by_alloc,@function
        .size           $__internal_0_$__cuda_sm10x_tcgen05_guardrail_trap_col_being_dealloced_not_returned_by_alloc,($__internal_1_$__cuda_sm10x_tcgen05_guardrail_trap_phase_invalid_during_alloc - $__internal_0_$__cuda_sm10x_tcgen05_guardrail_trap_col_being_dealloced_not_returned_by_alloc)
$__internal_0_$__cuda_sm10x_tcgen05_guardrail_trap_col_being_dealloced_not_returned_by_alloc:
[----:B------:R-:W-:Y:S05]  /*7950*/  BPT.TRAP 0x1 ;  /* 0x000000040000795c */ /* 0x000fea0000300000 */
[----:B------:R-:W-:-:S04]  /*7960*/  HFMA2 R3, -RZ, RZ, 0, 0 ;  /* 0x00000000ff037431 */ /* 0x000fc800000001ff */
[----:B------:R-:W-:Y:S05]  /*7970*/  RET.REL.NODEC R2 `(_ZN7cutlass13device_kernelINS_4gemm6kernel13GemmUniversalIN4cute5tupleIJiiiiEEENS1_10collective13CollectiveMmaINS1_35MainloopSm100TmaUmmaWarpSpecializedILi3ELi2ELi4ENS5_IJNS4_1CILi1EEESB_SB_EEEEENS5_IJNSA_ILi64EEESE_NSA_ILi128EEEEEENS_6half_tENS5_IJlSB_lEEESH_SI_NS4_8TiledMMAINS4_8MMA_AtomIJNS4_20SM100_MMA_F16BF16_SSISH_SH_fLi64ELi64ELNS4_4UMMA5MajorE0ELSN_0ELNSM_7ScaleInE0ELSO_0EEEEEENS4_6LayoutISC_NS5_IJNSA_ILi0EEESS_SS_EEEEENS5_IJNS4_10UnderscoreESV_SV_EEEEENS4_13SM90_TMA_LOADENS4_14ComposedLayoutINS4_7SwizzleILi3ELi4ELi3EEENS4_18smem_ptr_flag_bitsILi16EEENSR_INS5_IJNSA_ILi8EEESE_EEENS5_IJSE_SB_EEEEEEEvNS4_8identityESY_S18_vS19_EENS_8epilogue10collective18CollectiveEpilogueINS1B_23Sm100TmaWarpSpecializedILi3ELi2ELi16ELb1ELb0EEEJSG_NS5_IJNSR_ISE_SB_EENSR_INSA_ILi32EEESB_EEEEESH_SI_SH_SI_NS1B_6fusion15FusionCallbacksIS1F_NS1K_17LinearCombinationISH_fSH_fLNS_15FloatRoundStyleE2EEESG_S1J_JEEENS4_5SM1004TMEM4LOAD26SM100_TMEM_LOAD_16dp256b4xESY_NSZ_INS10_ILi2ELi4ELi3EEES13_NSR_INS5_IJS14_S1H_EEENS5_IJS1H_SB_EEEEEEENS4_17SM75_U32x4_LDSM_NENS4_14SM90_TMA_STOREES1Y_NS4_17SM90_U32x4_STSM_NENS4_39AutoVectorizingCopyWithAssumedAlignmentILi128EEEEEEvvEEEEvNT_6ParamsE) ;  /* 0xffffff8402a07950 */ /* 0x000fea0003c3ffff */
        .weak           $__internal_1_$__cuda_sm10x_tcgen05_guardrail_trap_phase_invalid_during_alloc
        .type           $__internal_1_$__cuda_sm10x_tcgen05_guardrail_trap_phase_invalid_during_alloc,@function
        .size           $__internal_1_$__cuda_sm10x_tcgen05_guardrail_trap_phase_invalid_during_alloc,($__internal_2_$__cuda_sm10x_tcgen05_guardrail_trap_unallocated_columns_being_dealloced - $__internal_1_$__cuda_sm10x_tcgen05_guardrail_trap_phase_invalid_during_alloc)
$__internal_1_$__cuda_sm10x_tcgen05_guardrail_trap_phase_invalid_during_alloc:
[----:B------:R-:W-:Y:S05]  /*7980*/  BPT.TRAP 0x1 ;  /* 0x000000040000795c */ /* 0x000fea0000300000 */
[----:B------:R-:W-:-:S04]  /*7990*/  MOV R3, 0x0 ;  /* 0x0000000000037802 */ /* 0x000fc80000000f00 */
[----:B------:R-:W-:Y:S05]  /*79a0*/  RET.REL.NODEC R2 `(_ZN7cutlass13device_kernelINS_4gemm6kernel13GemmUniversalIN4cute5tupleIJiiiiEEENS1_10collective13CollectiveMmaINS1_35MainloopSm100TmaUmmaWarpSpecializedILi3ELi2ELi4ENS5_IJNS4_1CILi1EEESB_SB_EEEEENS5_IJNSA_ILi64EEESE_NSA_ILi128EEEEEENS_6half_tENS5_IJlSB_lEEESH_SI_NS4_8TiledMMAINS4_8MMA_AtomIJNS4_20SM100_MMA_F16BF16_SSISH_SH_fLi64ELi64ELNS4_4UMMA5MajorE0ELSN_0ELNSM_7ScaleInE0ELSO_0EEEEEENS4_6LayoutISC_NS5_IJNSA_ILi0EEESS_SS_EEEEENS5_IJNS4_10UnderscoreESV_SV_EEEEENS4_13SM90_TMA_LOADENS4_14ComposedLayoutINS4_7SwizzleILi3ELi4ELi3EEENS4_18smem_ptr_flag_bitsILi16EEENSR_INS5_IJNSA_ILi8EEESE_EEENS5_IJSE_SB_EEEEEEEvNS4_8identityESY_S18_vS19_EENS_8epilogue10collective18CollectiveEpilogueINS1B_23Sm100TmaWarpSpecializedILi3ELi2ELi16ELb1ELb0EEEJSG_NS5_IJNSR_ISE_SB_EENSR_INSA_ILi32EEESB_EEEEESH_SI_SH_SI_NS1B_6fusion15FusionCallbacksIS1F_NS1K_17LinearCombinationISH_fSH_fLNS_15FloatRoundStyleE2EEESG_S1J_JEEENS4_5SM1004TMEM4LOAD26SM100_TMEM_LOAD_16dp256b4xESY_NSZ_INS10_ILi2ELi4ELi3EEES13_NSR_INS5_IJS14_S1H_EEENS5_IJS1H_SB_EEEEEEENS4_17SM75_U32x4_LDSM_NENS4_14SM90_TMA_STOREES1Y_NS4_17SM90_U32x4_STSM_NENS4_39AutoVectorizingCopyWithAssumedAlignmentILi128EEEEEEvvEEEEvNT_6ParamsE) ;  /* 0xffffff8402947950 */ /* 0x000fea0003c3ffff */
        .weak           $__internal_2_$__cuda_sm10x_tcgen05_guardrail_trap_unallocated_columns_being_dealloced
        .type           $__internal_2_$__cuda_sm10x_tcgen05_guardrail_trap_unallocated_columns_being_dealloced,@function
        .size           $__internal_2_$__cuda_sm10x_tcgen05_guardrail_trap_unallocated_columns_being_dealloced,(.L_x_151 - $__internal_2_$__cuda_sm10x_tcgen05_guardrail_trap_unallocated_columns_being_dealloced)
$__internal_2_$__cuda_sm10x_tcgen05_guardrail_trap_unallocated_columns_being_dealloced:
[----:B------:R-:W-:Y:S05]  /*79b0*/  BPT.TRAP 0x1 ;  /* 0x000000040000795c */ /* 0x000fea0000300000 */
[----:B------:R-:W-:-:S04]  /*79c0*/  HFMA2 R3, -RZ, RZ, 0, 0 ;  /* 0x00000000ff037431 */ /* 0x000fc800000001ff */
[----:B------:R-:W-:Y:S05]  /*79d0*/  RET.REL.NODEC R2 `(_ZN7cutlass13device_kernelINS_4gemm6kernel13GemmUniversalIN4cute5tupleIJiiiiEEENS1_10collective13CollectiveMmaINS1_35MainloopSm100TmaUmmaWarpSpecializedILi3ELi2ELi4ENS5_IJNS4_1CILi1EEESB_SB_EEEEENS5_IJNSA_ILi64EEESE_NSA_ILi128EEEEEENS_6half_tENS5_IJlSB_lEEESH_SI_NS4_8TiledMMAINS4_8MMA_AtomIJNS4_20SM100_MMA_F16BF16_SSISH_SH_fLi64ELi64ELNS4_4UMMA5MajorE0ELSN_0ELNSM_7ScaleInE0ELSO_0EEEEEENS4_6LayoutISC_NS5_IJNSA_ILi0EEESS_SS_EEEEENS5_IJNS4_10UnderscoreESV_SV_EEEEENS4_13SM90_TMA_LOADENS4_14ComposedLayoutINS4_7SwizzleILi3ELi4ELi3EEENS4_18smem_ptr_flag_bitsILi16EEENSR_INS5_IJNSA_ILi8EEESE_EEENS5_IJSE_SB_EEEEEEEvNS4_8identityESY_S18_vS19_EENS_8epilogue10collective18CollectiveEpilogueINS1B_23Sm100TmaWarpSpecializedILi3ELi2ELi16ELb1ELb0EEEJSG_NS5_IJNSR_ISE_SB_EENSR_INSA_ILi32EEESB_EEEEESH_SI_SH_SI_NS1B_6fusion15FusionCallbacksIS1F_NS1K_17LinearCombinationISH_fSH_fLNS_15FloatRoundStyleE2EEESG_S1J_JEEENS4_5SM1004TMEM4LOAD26SM100_TMEM_LOAD_16dp256b4xESY_NSZ_INS10_ILi2ELi4ELi3EEES13_NSR_INS5_IJS14_S1H_EEENS5_IJS1H_SB_EEEEEEENS4_17SM75_U32x4_LDSM_NENS4_14SM90_TMA_STOREES1Y_NS4_17SM90_U32x4_STSM_NENS4_39AutoVectorizingCopyWithAssumedAlignmentILi128EEEEEEvvEEEEvNT_6ParamsE) ;  /* 0xffffff8402887950 */ /* 0x000fea0003c3ffff */
.L_x_150:
[----:B------:R-:W-:-:S00]  /*79e0*/  BRA `(.L_x_150) ;  /* 0xfffffffc00fc7947 */ /* 0x000fc0000383ffff */
[----:B------:R-:W-:-:S00]  /*79f0*/  NOP ;  /* 0x0000000000007918 */ /* 0x000fc00000000000 */
        /* <DEDUP_REMOVED lines=8> */
.L_x_151:


//--------------------- .nv.global.init           --------------------------
	.section	.nv.global.init,"aw",@progbits
.nv.global.init:
	.type		$str$27,@object
	.size		$str$27,($str$28 - $str$27)
$str$27:
        /*0000*/ 	.byte	0x28, 0x61, 0x64, 0x64, 0x72, 0x65, 0x73, 0x73, 0x20, 0x26, 0x20, 0x6d, 0x61, 0x73, 0x6b, 0x29
        /*0010*/ 	.byte	0x20, 0x3d, 0x3d, 0x20, 0x30, 0x00
	.type		$str$28,@object
	.size		$str$28,($str$26 - $str$28)
$str$28:
        /*0016*/ 	.byte	0x2f, 0x74, 0x6d, 0x70, 0x2f, 0x63, 0x75, 0x74, 0x6c, 0x61, 0x73, 0x73, 0x5f, 0x73, 0x77, 0x65
        /*0026*/ 	.byte	0x65, 0x70, 0x5f, 0x73, 0x72, 0x63, 0x2f, 0x69, 0x6e, 0x63, 0x6c, 0x75, 0x64, 0x65, 0x2f, 0x63
        /*0036*/ 	.byte	0x75, 0x74, 0x65, 0x2f, 0x70, 0x6f, 0x69, 0x6e, 0x74, 0x65, 0x72, 0x5f, 0x66, 0x6c, 0x61, 0x67
        /*0046*/ 	.byte	0x67, 0x65, 0x64, 0x2e, 0x68, 0x70, 0x70, 0x00
	.type		$str$26,@object
	.size		$str$26,($str$25 - $str$26)
$str$26:
        /*004e*/ 	.byte	0x2f, 0x74, 0x6d, 0x70, 0x2f, 0x63, 0x75, 0x74, 0x6c, 0x61, 0x73, 0x73, 0x5f, 0x73, 0x77, 0x65
        /*005e*/ 	.byte	0x65, 0x70, 0x5f, 0x73, 0x72, 0x63, 0x2f, 0x69, 0x6e, 0x63, 0x6c, 0x75, 0x64, 0x65, 0x2f, 0x63
        /*006e*/ 	.byte	0x75, 0x74, 0x65, 0x2f, 0x61, 0x74, 0x6f, 0x6d, 0x2f, 0x63, 0x6f, 0x70, 0x79, 0x5f, 0x74, 0x72
        /*007e*/ 	.byte	0x61, 0x69, 0x74, 0x73, 0x5f, 0x73, 0x6d, 0x31, 0x30, 0x30, 0x2e, 0x68, 0x70, 0x70, 0x00
	.type		$str$25,@object
	.size		$str$25,(__unnamed_1 - $str$25)
$str$25:
        /*008d*/ 	.byte	0x28, 0x28, 0x75, 0x69, 0x6e, 0x74, 0x33, 0x32, 0x5f, 0x74, 0x28, 0x74, 0x68, 0x72, 0x65, 0x61
        /*009d*/ 	.byte	0x64, 0x49, 0x64, 0x78, 0x2e, 0x78, 0x29, 0x20, 0x2f, 0x20, 0x33, 0x32, 0x29, 0x20, 0x25, 0x20
        /*00ad*/ 	.byte	0x34, 0x29, 0x20, 0x3d, 0x3d, 0x20, 0x28, 0x28, 0x28, 0x74, 0x6d, 0x65, 0x6d, 0x5f, 0x61, 0x64
        /*00bd*/ 	.byte	0x64, 0x72, 0x20, 0x3e, 0x3e, 0x20, 0x31, 0x36, 0x29, 0x20, 0x2f, 0x20, 0x33, 0x32, 0x29, 0x20
        /*00cd*/ 	.byte	0x25, 0x20, 0x34, 0x29, 0x00
	.type		__unnamed_1,@object
	.size		__unnamed_1,(__unnamed_2 - __unnamed_1)
__unnamed_1:
        /*00d2*/ 	.byte	0x61, 0x75, 0x74, 0x6f, 0x20, 0x63, 0x75, 0x74, 0x65, 0x3a, 0x3a, 0x61, 0x73, 0x5f, 0x70, 0x6f
        /* <DEDUP_REMOVED lines=24> */
        /*0262*/ 	.byte	0x3e, 0x3e, 0x3e, 0x5d, 0x00
	.type		__unnamed_2,@object
	.size		__unnamed_2,(.L_2 - __unnamed_2)
__unnamed_2:
        /* <DEDUP_REMOVED lines=46> */
.L_2:


//--------------------- .nv.shared._ZN7cutlass13device_kernelINS_4gemm6kernel13GemmUniversalIN4cute5tupleIJiiiiEEENS1_10collective13CollectiveMmaINS1_35MainloopSm100TmaUmmaWarpSpecializedILi3ELi2ELi4ENS5_IJNS4_1CILi1EEESB_SB_EEEEENS5_IJNSA_ILi64EEESE_NSA_ILi128EEEEEENS_6half_tENS5_IJlSB_lEEESH_SI_NS4_8TiledMMAINS4_8MMA_AtomIJNS4_20SM100_MMA_F16BF16_SSISH_SH_fLi64ELi64ELNS4_4UMMA5MajorE0ELSN_0ELNSM_7ScaleInE0ELSO_0EEEEEENS4_6LayoutISC_NS5_IJNSA_ILi0EEESS_SS_EEEEENS5_IJNS4_10UnderscoreESV_SV_EEEEENS4_13SM90_TMA_LOADENS4_14ComposedLayoutINS4_7SwizzleILi3ELi4ELi3EEENS4_18smem_ptr_flag_bitsILi16EEENSR_INS5_IJNSA_ILi8EEESE_EEENS5_IJSE_SB_EEEEEEEvNS4_8identityESY_S18_vS19_EENS_8epilogue10collective18CollectiveEpilogueINS1B_23Sm100TmaWarpSpecializedILi3ELi2ELi16ELb1ELb0EEEJSG_NS5_IJNSR_ISE_SB_EENSR_INSA_ILi32EEESB_EEEEESH_SI_SH_SI_NS1B_6fusion15FusionCallbacksIS1F_NS1K_17LinearCombinationISH_fSH_fLNS_15FloatRoundStyleE2EEESG_S1J_JEEENS4_5SM1004TMEM4LOAD26SM100_TMEM_LOAD_16dp256b4xESY_NSZ_INS10_ILi2ELi4ELi3EEES13_NSR_INS5_IJS14_S1H_EEENS5_IJS1H_SB_EEEEEEENS4_17SM75_U32x4_LDSM_NENS4_14SM90_TMA_STOREES1Y_NS4_17SM90_U32x4_STSM_NENS4_39AutoVectorizingCopyWithAssumedAlignmentILi128EEEEEEvvEEEEvNT_6ParamsE --------------------------
	.section	.nv.shared._ZN7cutlass13device_kernelINS_4gemm6kernel13GemmUniversalIN4cute5tupleIJiiiiEEENS1_10collective13CollectiveMmaINS1_35MainloopSm100TmaUmmaWarpSpecializedILi3ELi2ELi4ENS5_IJNS4_1CILi1EEESB_SB_EEEEENS5_IJNSA_ILi64EEESE_NSA_ILi128EEEEEENS_6half_tENS5_IJlSB_lEEESH_SI_NS4_8TiledMMAINS4_8MMA_AtomIJNS4_20SM100_MMA_F16BF16_SSISH_SH_fLi64ELi64ELNS4_4UMMA5MajorE0ELSN_0ELNSM_7ScaleInE0ELSO_0EEEEEENS4_6LayoutISC_NS5_IJNSA_ILi0EEESS_SS_EEEEENS5_IJNS4_10UnderscoreESV_SV_EEEEENS4_13SM90_TMA_LOADENS4_14ComposedLayoutINS4_7SwizzleILi3ELi4ELi3EEENS4_18smem_ptr_flag_bitsILi16EEENSR_INS5_IJNSA_ILi8EEESE_EEENS5_IJSE_SB_EEEEEEEvNS4_8identityESY_S18_vS19_EENS_8epilogue10collective18CollectiveEpilogueINS1B_23Sm100TmaWarpSpecializedILi3ELi2ELi16ELb1ELb0EEEJSG_NS5_IJNSR_ISE_SB_EENSR_INSA_ILi32EEESB_EEEEESH_SI_SH_SI_NS1B_6fusion15FusionCallbacksIS1F_NS1K_17LinearCombinationISH_fSH_fLNS_15FloatRoundStyleE2EEESG_S1J_JEEENS4_5SM1004TMEM4LOAD26SM100_TMEM_LOAD_16dp256b4xESY_NSZ_INS10_ILi2ELi4ELi3EEES13_NSR_INS5_IJS14_S1H_EEENS5_IJS1H_SB_EEEEEEENS4_17SM75_U32x4_LDSM_NENS4_14SM90_TMA_STOREES1Y_NS4_17SM90_U32x4_STSM_NENS4_39AutoVectorizingCopyWithAssumedAlignmentILi128EEEEEEvvEEEEvNT_6ParamsE,"aw",@nobits
	.sectionflags	@""
	.align	16
	.zero		1024


//--------------------- .nv.shared.reserved.0     --------------------------
	.section	.nv.shared.reserved.0,"aw",@nobits
	.weak		__nv_reservedSMEM_offset_0_alias
	.size		__nv_reservedSMEM_offset_0_alias, 0, 64
	.other		__nv_reservedSMEM_offset_0_alias,@"STO_CUDA_RESERVED_SHARED STV_DEFAULT"
__nv_reservedSMEM_offset_0_alias:
	.zero		0
.nv.shared.reserved.0:
	.zero		64
	.weak		__nv_reservedSMEM_tcgen05_partition
	.type		__nv_reservedSMEM_tcgen05_partition,@object
	.size		__nv_reservedSMEM_tcgen05_partition,(.L_0 - __nv_reservedSMEM_tcgen05_partition)
__nv_reservedSMEM_tcgen05_partition:
	.zero		32
.L_0:


//--------------------- .nv.global                --------------------------
	.section	.nv.global,"aw",@nobits
.nv.global:
	.type		_ZN39_INTERNAL_89f4b17c_4_k_cu_865f81f7_59654cute1_E,@object
	.size		_ZN39_INTERNAL_89f4b17c_4_k_cu_865f81f7_59654cute1_E,(_ZN39_INTERNAL_89f4b17c_4_k_cu_865f81f7_59654cuda3std3__45__cpo6cbeginE - _ZN39_INTERNAL_89f4b17c_4_k_cu_865f81f7_59654cute1_E)
_ZN39_INTERNAL_89f4b17c_4_k_cu_865f81f7_59654cute1_E:
	.zero		1
	.type		_ZN39_INTERNAL_89f4b17c_4_k_cu_865f81f7_59654cuda3std3__45__cpo6cbeginE,@object
	.size		_ZN39_INTERNAL_89f4b17c_4_k_cu_865f81f7_59654cuda3std3__45__cpo6cbeginE,(_ZN39_INTERNAL_89f4b17c_4_k_cu_865f81f7_59654cuda3std3__48in_placeE - _ZN39_INTERNAL_89f4b17c_4_k_cu_865f81f7_59654cuda3std3__45__cpo6cbeginE)
_ZN39_INTERNAL_89f4b17c_4_k_cu_865f81f7_59654cuda3std3__45__cpo6cbeginE:
	.zero		1
	.type		_ZN39_INTERNAL_89f4b17c_4_k_cu_865f81f7_59654cuda3std3__48in_placeE,@object
	.size		_ZN39_INTERNAL_89f4b17c_4_k_cu_865f81f7_59654cuda3std3__48in_placeE,(_ZN39_INTERNAL_89f4b17c_4_k_cu_865f81f7_59654cuda3std6ranges3__45__cpo9iter_moveE - _ZN39_INTERNAL_89f4b17c_4_k_cu_865f81f7_59654cuda3std3__48in_placeE)
_ZN39_INTERNAL_89f4b17c_4_k_cu_865f81f7_59654cuda3std3__48in_placeE:
	.zero		1
	.type		_ZN39_INTERNAL_89f4b17c_4_k_cu_865f81f7_59654cuda3std6ranges3__45__cpo9iter_moveE,@object
	.size		_ZN39_INTERNAL_89f4b17c_4_k_cu_865f81f7_59654cuda3std6ranges3__45__cpo9iter_moveE,(_ZN39_INTERNAL_89f4b17c_4_k_cu_865f81f7_59654cuda3std3__45__cpo5beginE - _ZN39_INTERNAL_89f4b17c_4_k_cu_865f81f7_59654cuda3std6ranges3__45__cpo9iter_moveE)
_ZN39_INTERNAL_89f4b17c_4_k_cu_865f81f7_59654cuda3std6ranges3__45__cpo9iter_moveE:
	.zero		1
	.type		_ZN39_INTERNAL_89f4b17c_4_k_cu_865f81f7_59654cuda3std3__45__cpo5beginE,@object
	.size		_ZN39_INTERNAL_89f4b17c_4_k_cu_865f81f7_59654cuda3std3__45__cpo5beginE,(_ZN39_INTERNAL_89f4b17c_4_k_cu_865f81f7_59654cuda3std3__441_GLOBAL__N__89f4b17c_4_k_cu_865f81f7_59656ignoreE - _ZN39_INTERNAL_89f4b17c_4_k_cu_865f81f7_59654cuda3std3__45__cpo5beginE)
_ZN39_INTERNAL_89f4b17c_4_k_cu_865f81f7_59654cuda3std3__45__cpo5beginE:
	.zero		1
	.type		_ZN39_INTERNAL_89f4b17c_4_k_cu_865f81f7_59654cuda3std3__441_GLOBAL__N__89f4b17c_4_k_cu_865f81f7_59656ignoreE,@object
	.size		_ZN39_INTERNAL_89f4b17c_4_k_cu_865f81f7_59654cuda3std3__441_GLOBAL__N__89f4b17c_4_k_cu_865f81f7_59656ignoreE,(_ZN39_INTERNAL_89f4b17c_4_k_cu_865f81f7_59654cute7productE - _ZN39_INTERNAL_89f4b17c_4_k_cu_865f81f7_59654cuda3std3__441_GLOBAL__N__89f4b17c_4_k_cu_865f81f7_59656ignoreE)
_ZN39_INTERNAL_89f4b17c_4_k_cu_865f81f7_59654cuda3std3__441_GLOBAL__N__89f4b17c_4_k_cu_865f81f7_59656ignoreE:
	.zero		1
	.type		_ZN39_INTERNAL_89f4b17c_4_k_cu_865f81f7_59654cute7productE,@object
	.size		_ZN39_INTERNAL_89f4b17c_4_k_cu_865f81f7_59654cute7productE,(_ZN39_INTERNAL_89f4b17c_4_k_cu_865f81f7_59654cuda3std3__45__cpo3endE - _ZN39_INTERNAL_89f4b17c_4_k_cu_865f81f7_59654cute7productE)
_ZN39_INTERNAL_89f4b17c_4_k_cu_865f81f7_59654cute7productE:
	.zero		1
	.type		_ZN39_INTERNAL_89f4b17c_4_k_cu_865f81f7_59654cuda3std3__45__cpo3endE,@object
	.size		_ZN39_INTERNAL_89f4b17c_4_k_cu_865f81f7_59654cuda3std3__45__cpo3endE,(_ZN39_INTERNAL_89f4b17c_4_k_cu_865f81f7_59654cuda3std3__419piecewise_constructE - _ZN39_INTERNAL_89f4b17c_4_k_cu_865f81f7_59654cuda3std3__45__cpo3endE)
_ZN39_INTERNAL_89f4b17c_4_k_cu_865f81f7_59654cuda3std3__45__cpo3endE:
	.zero		1
	.type		_ZN39_INTERNAL_89f4b17c_4_k_cu_865f81f7_59654cuda3std3__419piecewise_constructE,@object
	.size		_ZN39_INTERNAL_89f4b17c_4_k_cu_865f81f7_59654cuda3std3__419piecewise_constructE,(_ZN39_INTERNAL_89f4b17c_4_k_cu_865f81f7_59654cuda3std3__45__cpo4cendE - _ZN39_INTERNAL_89f4b17c_4_k_cu_865f81f7_59654cuda3std3__419piecewise_constructE)
_ZN39_INTERNAL_89f4b17c_4_k_cu_865f81f7_59654cuda3std3__419piecewise_constructE:
	.zero		1
	.type		_ZN39_INTERNAL_89f4b17c_4_k_cu_865f81f7_59654cuda3std3__45__cpo4cendE,@object
	.size		_ZN39_INTERNAL_89f4b17c_4_k_cu_865f81f7_59654cuda3std3__45__cpo4cendE,(_ZN39_INTERNAL_89f4b17c_4_k_cu_865f81f7_59654cuda3std6ranges3__45__cpo4swapE - _ZN39_INTERNAL_89f4b17c_4_k_cu_865f81f7_59654cuda3std3__45__cpo4cendE)
_ZN39_INTERNAL_89f4b17c_4_k_cu_865f81f7_59654cuda3std3__45__cpo4cendE:
	.zero		1
	.type		_ZN39_INTERNAL_89f4b17c_4_k_cu_865f81f7_59654cuda3std6ranges3__45__cpo4swapE,@object
	.size		_ZN39_INTERNAL_89f4b17c_4_k_cu_865f81f7_59654cuda3std6ranges3__45__cpo4swapE,(.L_10 - _ZN39_INTERNAL_89f4b17c_4_k_cu_865f81f7_59654cuda3std6ranges3__45__cpo4swapE)
_ZN39_INTERNAL_89f4b17c_4_k_cu_865f81f7_59654cuda3std6ranges3__45__cpo4swapE:
	.zero		1
.L_10:


//--------------------- .nv.constant0._ZN7cutlass13device_kernelINS_4gemm6kernel13GemmUniversalIN4cute5tupleIJiiiiEEENS1_10collective13CollectiveMmaINS1_35MainloopSm100TmaUmmaWarpSpecializedILi3ELi2ELi4ENS5_IJNS4_1CILi1EEESB_SB_EEEEENS5_IJNSA_ILi64EEESE_NSA_ILi128EEEEEENS_6half_tENS5_IJlSB_lEEESH_SI_NS4_8TiledMMAINS4_8MMA_AtomIJNS4_20SM100_MMA_F16BF16_SSISH_SH_fLi64ELi64ELNS4_4UMMA5MajorE0ELSN_0ELNSM_7ScaleInE0ELSO_0EEEEEENS4_6LayoutISC_NS5_IJNSA_ILi0EEESS_SS_EEEEENS5_IJNS4_10UnderscoreESV_SV_EEEEENS4_13SM90_TMA_LOADENS4_14ComposedLayoutINS4_7SwizzleILi3ELi4ELi3EEENS4_18smem_ptr_flag_bitsILi16EEENSR_INS5_IJNSA_ILi8EEESE_EEENS5_IJSE_SB_EEEEEEEvNS4_8identityESY_S18_vS19_EENS_8epilogue10collective18CollectiveEpilogueINS1B_23Sm100TmaWarpSpecializedILi3ELi2ELi16ELb1ELb0EEEJSG_NS5_IJNSR_ISE_SB_EENSR_INSA_ILi32EEESB_EEEEESH_SI_SH_SI_NS1B_6fusion15FusionCallbacksIS1F_NS1K_17LinearCombinationISH_fSH_fLNS_15FloatRoundStyleE2EEESG_S1J_JEEENS4_5SM1004TMEM4LOAD26SM100_TMEM_LOAD_16dp256b4xESY_NSZ_INS10_ILi2ELi4ELi3EEES13_NSR_INS5_IJS14_S1H_EEENS5_IJS1H_SB_EEEEEEENS4_17SM75_U32x4_LDSM_NENS4_14SM90_TMA_STOREES1Y_NS4_17SM90_U32x4_STSM_NENS4_39AutoVectorizingCopyWithAssumedAlignmentILi128EEEEEEvvEEEEvNT_6ParamsE --------------------------
	.section	.nv.constant0._ZN7cutlass13device_kernelINS_4gemm6kernel13GemmUniversalIN4cute5tupleIJiiiiEEENS1_10collective13CollectiveMmaINS1_35MainloopSm100TmaUmmaWarpSpecializedILi3ELi2ELi4ENS5_IJNS4_1CILi1EEESB_SB_EEEEENS5_IJNSA_ILi64EEESE_NSA_ILi128EEEEEENS_6half_tENS5_IJlSB_lEEESH_SI_NS4_8TiledMMAINS4_8MMA_AtomIJNS4_20SM100_MMA_F16BF16_SSISH_SH_fLi64ELi64ELNS4_4UMMA5MajorE0ELSN_0ELNSM_7ScaleInE0ELSO_0EEEEEENS4_6LayoutISC_NS5_IJNSA_ILi0EEESS_SS_EEEEENS5_IJNS4_10UnderscoreESV_SV_EEEEENS4_13SM90_TMA_LOADENS4_14ComposedLayoutINS4_7SwizzleILi3ELi4ELi3EEENS4_18smem_ptr_flag_bitsILi16EEENSR_INS5_IJNSA_ILi8EEESE_EEENS5_IJSE_SB_EEEEEEEvNS4_8identityESY_S18_vS19_EENS_8epilogue10collective18CollectiveEpilogueINS1B_23Sm100TmaWarpSpecializedILi3ELi2ELi16ELb1ELb0EEEJSG_NS5_IJNSR_ISE_SB_EENSR_INSA_ILi32EEESB_EEEEESH_SI_SH_SI_NS1B_6fusion15FusionCallbacksIS1F_NS1K_17LinearCombinationISH_fSH_fLNS_15FloatRoundStyleE2EEESG_S1J_JEEENS4_5SM1004TMEM4LOAD26SM100_TMEM_LOAD_16dp256b4xESY_NSZ_INS10_ILi2ELi4ELi3EEES13_NSR_INS5_IJS14_S1H_EEENS5_IJS1H_SB_EEEEEEENS4_17SM75_U32x4_LDSM_NENS4_14SM90_TMA_STOREES1Y_NS4_17SM90_U32x4_STSM_NENS4_39AutoVectorizingCopyWithAssumedAlignmentILi128EEEEEEvvEEEEvNT_6ParamsE,"a",@progbits
	.sectionflags	@""
	.align	4
.nv.constant0._ZN7cutlass13device_kernelINS_4gemm6kernel13GemmUniversalIN4cute5tupleIJiiiiEEENS1_10collective13CollectiveMmaINS1_35MainloopSm100TmaUmmaWarpSpecializedILi3ELi2ELi4ENS5_IJNS4_1CILi1EEESB_SB_EEEEENS5_IJNSA_ILi64EEESE_NSA_ILi128EEEEEENS_6half_tENS5_IJlSB_lEEESH_SI_NS4_8TiledMMAINS4_8MMA_AtomIJNS4_20SM100_MMA_F16BF16_SSISH_SH_fLi64ELi64ELNS4_4UMMA5MajorE0ELSN_0ELNSM_7ScaleInE0ELSO_0EEEEEENS4_6LayoutISC_NS5_IJNSA_ILi0EEESS_SS_EEEEENS5_IJNS4_10UnderscoreESV_SV_EEEEENS4_13SM90_TMA_LOADENS4_14ComposedLayoutINS4_7SwizzleILi3ELi4ELi3EEENS4_18smem_ptr_flag_bitsILi16EEENSR_INS5_IJNSA_ILi8EEESE_EEENS5_IJSE_SB_EEEEEEEvNS4_8identityESY_S18_vS19_EENS_8epilogue10collective18CollectiveEpilogueINS1B_23Sm100TmaWarpSpecializedILi3ELi2ELi16ELb1ELb0EEEJSG_NS5_IJNSR_ISE_SB_EENSR_INSA_ILi32EEESB_EEEEESH_SI_SH_SI_NS1B_6fusion15FusionCallbacksIS1F_NS1K_17LinearCombinationISH_fSH_fLNS_15FloatRoundStyleE2EEESG_S1J_JEEENS4_5SM1004TMEM4LOAD26SM100_TMEM_LOAD_16dp256b4xESY_NSZ_INS10_ILi2ELi4ELi3EEES13_NSR_INS5_IJS14_S1H_EEENS5_IJS1H_SB_EEEEEEENS4_17SM75_U32x4_LDSM_NENS4_14SM90_TMA_STOREES1Y_NS4_17SM90_U32x4_STSM_NENS4_39AutoVectorizingCopyWithAssumedAlignmentILi128EEEEEEvvEEEEvNT_6ParamsE:
	.zero		2944


//--------------------- SYMBOLS --------------------------

	.type		.nv.reservedSmem.offset0,@object
	.size		.nv.reservedSmem.offset0,0x4
	.type		.nv.reservedSmem.cap,@object
	.size		.nv.reservedSmem.cap,0x4
	.type		__assertfail,@function
